def matmul_kernel(
    a_ptr,
    b_ptr,
    c_ptr,
    M,
    N,
    K,
    stride_am,
    stride_ak,
    stride_bk,
    stride_bn,
    stride_cm,
    stride_cn,
    BLOCK_M: tl.constexpr,
    BLOCK_N: tl.constexpr,
    BLOCK_K: tl.constexpr,
    GROUP_M: tl.constexpr,
):
    pid = tl.program_id(axis=0)
    num_pid_m = tl.cdiv(M, BLOCK_M)
    num_pid_n = tl.cdiv(N, BLOCK_N)
    num_pid_in_group = GROUP_M * num_pid_n
    group_id = pid // num_pid_in_group
    first_pid_m = group_id * GROUP_M
    group_size_m = min(num_pid_m - first_pid_m, GROUP_M)
    pid_m = first_pid_m + ((pid % num_pid_in_group) % group_size_m)
    pid_n = (pid % num_pid_in_group) // group_size_m

    offs_am = (pid_m * BLOCK_M + tl.arange(0, BLOCK_M)) % M
    offs_bn = (pid_n * BLOCK_N + tl.arange(0, BLOCK_N)) % N
    offs_k = tl.arange(0, BLOCK_K)
    a_ptrs = a_ptr + offs_am[:, None] * stride_am + offs_k[None, :] * stride_ak
    b_ptrs = b_ptr + offs_k[:, None] * stride_bk + offs_bn[None, :] * stride_bn

    acc = tl.zeros((BLOCK_M, BLOCK_N), dtype=tl.float32)
    for kk in range(0, tl.cdiv(K, BLOCK_K)):
        a = tl.load(a_ptrs, mask=offs_k[None, :] < K - kk * BLOCK_K, other=0.0)
        b = tl.load(b_ptrs, mask=offs_k[:, None] < K - kk * BLOCK_K, other=0.0)
        acc = tl.dot(a, b, acc)
        a_ptrs += BLOCK_K * stride_ak
        b_ptrs += BLOCK_K * stride_bk

    c = acc.to(c_ptr.dtype.element_ty)
    offs_cm = pid_m * BLOCK_M + tl.arange(0, BLOCK_M)
    offs_cn = pid_n * BLOCK_N + tl.arange(0, BLOCK_N)
    c_ptrs = c_ptr + offs_cm[:, None] * stride_cm + offs_cn[None, :] * stride_cn
    mask = (offs_cm[:, None] < M) & (offs_cn[None, :] < N)
    tl.store(c_ptrs, c, mask=mask)

# config = {"BLOCK_K": 32, "BLOCK_M": 64, "BLOCK_N": 32, "GROUP_M": 8, "arch": "sm_100", "dtype": "fp8e4m3", "num_ctas": 1, "num_stages": 2, "num_warps": 4}
# arch = sm_100


// ===== COMPILED SASS (sm_100a) =====

	.target	sm_100a

	.elftype	@"ET_EXEC"


//--------------------- .note.nv.tkinfo           --------------------------
	.section	.note.nv.tkinfo,"",@"SHT_NOTE"
	.sectionflags	@"SHF_NOTE_NV_TKINFO"
	.tkinfo
        /*0018*/ 	.word	0x00000081
        /*0030*/ 	.string	""
        /*0030*/ 	.string	"ptxas-blackwell"
        /*0030*/ 	.string	"Cuda compilation tools, release 12.9, V12.9.86"
        /*0030*/ 	.string	"Build cuda_12.9.r12.9/compiler.36037853_0"
        /*0030*/ 	.string	"-v  -suppress-debug-info  -lineinfo  -arch sm_100a "



//--------------------- .note.nv.cuver            --------------------------
	.section	.note.nv.cuver,"",@"SHT_NOTE"
	.sectionflags	@"SHF_NOTE_NV_CUVER"
        /*0018*/ 	.short	0x0001
        /*001a*/ 	.short	0x0064
        /*001c*/ 	.short	0x0001
        /*001e*/ 	.short	0x0000
        /*0020*/ 	.short	0x0001
        /*0022*/ 	.short	0x0000


//--------------------- .nv.info                  --------------------------
	.section	.nv.info,"",@"SHT_CUDA_INFO"
	.align	4


	//----- nvinfo : EIATTR_REGCOUNT
	.align		4
        /*0000*/ 	.byte	0x04, 0x2f
        /*0002*/ 	.short	(.L_4 - .L_3)
	.align		4
.L_3:
        /*0004*/ 	.word	index@(matmul_kernel)
        /*0008*/ 	.word	0x00000050


	//----- nvinfo : EIATTR_FRAME_SIZE
	.align		4
.L_4:
        /*000c*/ 	.byte	0x04, 0x11
        /*000e*/ 	.short	(.L_6 - .L_5)
	.align		4
.L_5:
        /*0010*/ 	.word	index@($__internal_2_$__cuda_sm10x_tcgen05_guardrail_trap_unallocated_columns_being_dealloced)
        /*0014*/ 	.word	0x00000000


	//----- nvinfo : EIATTR_FRAME_SIZE
	.align		4
.L_6:
        /*0018*/ 	.byte	0x04, 0x11
        /*001a*/ 	.short	(.L_8 - .L_7)
	.align		4
.L_7:
        /*001c*/ 	.word	index@($__internal_1_$__cuda_sm10x_tcgen05_guardrail_trap_phase_invalid_during_alloc)
        /*0020*/ 	.word	0x00000000


	//----- nvinfo : EIATTR_FRAME_SIZE
	.align		4
.L_8:
        /*0024*/ 	.byte	0x04, 0x11
        /*0026*/ 	.short	(.L_10 - .L_9)
	.align		4
.L_9:
        /*0028*/ 	.word	index@($__internal_0_$__cuda_sm10x_tcgen05_guardrail_trap_col_being_dealloced_not_returned_by_alloc)
        /*002c*/ 	.word	0x00000000


	//----- nvinfo : EIATTR_FRAME_SIZE
	.align		4
.L_10:
        /*0030*/ 	.byte	0x04, 0x11
        /*0032*/ 	.short	(.L_12 - .L_11)
	.align		4
.L_11:
        /*0034*/ 	.word	index@(matmul_kernel)
        /*0038*/ 	.word	0x00000000


	//----- nvinfo : EIATTR_MIN_STACK_SIZE
	.align		4
.L_12:
        /*003c*/ 	.byte	0x04, 0x12
        /*003e*/ 	.short	(.L_14 - .L_13)
	.align		4
.L_13:
        /*0040*/ 	.word	index@(matmul_kernel)
        /*0044*/ 	.word	0x00000000
.L_14:


//--------------------- .nv.info.matmul_kernel    --------------------------
	.section	.nv.info.matmul_kernel,"",@"SHT_CUDA_INFO"
	.sectionflags	@""
	.align	4


	//----- nvinfo : EIATTR_CUDA_API_VERSION
	.align		4
        /*0000*/ 	.byte	0x04, 0x37
        /*0002*/ 	.short	(.L_16 - .L_15)
.L_15:
        /*0004*/ 	.word	0x00000081


	//----- nvinfo : EIATTR_KPARAM_INFO
	.align		4
.L_16:
        /*0008*/ 	.byte	0x04, 0x17
        /*000a*/ 	.short	(.L_18 - .L_17)
.L_17:
        /*000c*/ 	.word	0x00000000
        /*0010*/ 	.short	0x000d
        /*0012*/ 	.short	0x0048
        /*0014*/ 	.byte	0x00, 0xf4, 0x21, 0x00


	//----- nvinfo : EIATTR_KPARAM_INFO
	.align		4
.L_18:
        /*0018*/ 	.byte	0x04, 0x17
        /*001a*/ 	.short	(.L_20 - .L_19)
.L_19:
        /*001c*/ 	.word	0x00000000
        /*0020*/ 	.short	0x000c
        /*0022*/ 	.short	0x0040
        /*0024*/ 	.byte	0x00, 0xf4, 0x21, 0x00


	//----- nvinfo : EIATTR_KPARAM_INFO
	.align		4
.L_20:
        /*0028*/ 	.byte	0x04, 0x17
        /*002a*/ 	.short	(.L_22 - .L_21)
.L_21:
        /*002c*/ 	.word	0x00000000
        /*0030*/ 	.short	0x000b
        /*0032*/ 	.short	0x0038
        /*0034*/ 	.byte	0x00, 0xf0, 0x11, 0x00


	//----- nvinfo : EIATTR_KPARAM_INFO
	.align		4
.L_22:
        /*0038*/ 	.byte	0x04, 0x17
        /*003a*/ 	.short	(.L_24 - .L_23)
.L_23:
        /*003c*/ 	.word	0x00000000
        /*0040*/ 	.short	0x000a
        /*0042*/ 	.short	0x0034
        /*0044*/ 	.byte	0x00, 0xf0, 0x11, 0x00


	//----- nvinfo : EIATTR_KPARAM_INFO
	.align		4
.L_24:
        /*0048*/ 	.byte	0x04, 0x17
        /*004a*/ 	.short	(.L_26 - .L_25)
.L_25:
        /*004c*/ 	.word	0x00000000
        /*0050*/ 	.short	0x0009
        /*0052*/ 	.short	0x0030
        /*0054*/ 	.byte	0x00, 0xf0, 0x11, 0x00


	//----- nvinfo : EIATTR_KPARAM_INFO
	.align		4
.L_26:
        /*0058*/ 	.byte	0x04, 0x17
        /*005a*/ 	.short	(.L_28 - .L_27)
.L_27:
        /*005c*/ 	.word	0x00000000
        /*0060*/ 	.short	0x0008
        /*0062*/ 	.short	0x002c
        /*0064*/ 	.byte	0x00, 0xf0, 0x11, 0x00


	//----- nvinfo : EIATTR_KPARAM_INFO
	.align		4
.L_28:
        /*0068*/ 	.byte	0x04, 0x17
        /*006a*/ 	.short	(.L_30 - .L_29)
.L_29:
        /*006c*/ 	.word	0x00000000
        /*0070*/ 	.short	0x0007
        /*0072*/ 	.short	0x0028
        /*0074*/ 	.byte	0x00, 0xf0, 0x11, 0x00


	//----- nvinfo : EIATTR_KPARAM_INFO
	.align		4
.L_30:
        /*0078*/ 	.byte	0x04, 0x17
        /*007a*/ 	.short	(.L_32 - .L_31)
.L_31:
        /*007c*/ 	.word	0x00000000
        /*0080*/ 	.short	0x0006
        /*0082*/ 	.short	0x0024
        /*0084*/ 	.byte	0x00, 0xf0, 0x11, 0x00


	//----- nvinfo : EIATTR_KPARAM_INFO
	.align		4
.L_32:
        /*0088*/ 	.byte	0x04, 0x17
        /*008a*/ 	.short	(.L_34 - .L_33)
.L_33:
        /*008c*/ 	.word	0x00000000
        /*0090*/ 	.short	0x0005
        /*0092*/ 	.short	0x0020
        /*0094*/ 	.byte	0x00, 0xf0, 0x11, 0x00


	//----- nvinfo : EIATTR_KPARAM_INFO
	.align		4
.L_34:
        /*0098*/ 	.byte	0x04, 0x17
        /*009a*/ 	.short	(.L_36 - .L_35)
.L_35:
        /*009c*/ 	.word	0x00000000
        /*00a0*/ 	.short	0x0004
        /*00a2*/ 	.short	0x001c
        /*00a4*/ 	.byte	0x00, 0xf0, 0x11, 0x00


	//----- nvinfo : EIATTR_KPARAM_INFO
	.align		4
.L_36:
        /*00a8*/ 	.byte	0x04, 0x17
        /*00aa*/ 	.short	(.L_38 - .L_37)
.L_37:
        /*00ac*/ 	.word	0x00000000
        /*00b0*/ 	.short	0x0003
        /*00b2*/ 	.short	0x0018
        /*00b4*/ 	.byte	0x00, 0xf0, 0x11, 0x00


	//----- nvinfo : EIATTR_KPARAM_INFO
	.align		4
.L_38:
        /*00b8*/ 	.byte	0x04, 0x17
        /*00ba*/ 	.short	(.L_40 - .L_39)
.L_39:
        /*00bc*/ 	.word	0x00000000
        /*00c0*/ 	.short	0x0002
        /*00c2*/ 	.short	0x0010
        /*00c4*/ 	.byte	0x00, 0xf4, 0x21, 0x00


	//----- nvinfo : EIATTR_KPARAM_INFO
	.align		4
.L_40:
        /*00c8*/ 	.byte	0x04, 0x17
        /*00ca*/ 	.short	(.L_42 - .L_41)
.L_41:
        /*00cc*/ 	.word	0x00000000
        /*00d0*/ 	.short	0x0001
        /*00d2*/ 	.short	0x0008
        /*00d4*/ 	.byte	0x00, 0xf4, 0x21, 0x00


	//----- nvinfo : EIATTR_KPARAM_INFO
	.align		4
.L_42:
        /*00d8*/ 	.byte	0x04, 0x17
        /*00da*/ 	.short	(.L_44 - .L_43)
.L_43:
        /*00dc*/ 	.word	0x00000000
        /*00e0*/ 	.short	0x0000
        /*00e2*/ 	.short	0x0000
        /*00e4*/ 	.byte	0x00, 0xf4, 0x21, 0x00


	//----- nvinfo : EIATTR_AT_ENTRY_FRAGMENTS
	.align		4
.L_44:
        /*00e8*/ 	.byte	0x04, 0x4f
        /*00ea*/ 	.short	(.L_46 - .L_45)


	//   ....[0]....
.L_45:
        /*00ec*/ 	.word	0x00000004


	//----- nvinfo : EIATTR_RESERVED_SMEM_USED
	.align		4
.L_46:
        /*00f0*/ 	.byte	0x01, 0x41
	.zero		2


	//----- nvinfo : EIATTR_SPARSE_MMA_MASK
	.align		4
        /*00f4*/ 	.byte	0x03, 0x50
        /*00f6*/ 	.short	0x0000


	//----- nvinfo : EIATTR_TCGEN05_1CTA_USED
	.align		4
        /*00f8*/ 	.byte	0x01, 0x51
	.zero		2


	//----- nvinfo : EIATTR_MAXREG_COUNT
	.align		4
        /*00fc*/ 	.byte	0x03, 0x1b
        /*00fe*/ 	.short	0x00ff


	//----- nvinfo : EIATTR_NUM_BARRIERS
	.align		4
        /*0100*/ 	.byte	0x02, 0x4c
        /*0102*/ 	.byte	0x01
	.zero		1


	//----- nvinfo : EIATTR_INT_WARP_WIDE_INSTR_OFFSETS
	.align		4
        /*0104*/ 	.byte	0x04, 0x31
        /*0106*/ 	.short	(.L_48 - .L_47)


	//   ....[0]....
.L_47:
        /*0108*/ 	.word	0x00000c80


	//   ....[1]....
        /*010c*/ 	.word	0x00000ca0


	//   ....[2]....
        /*0110*/ 	.word	0x00001c40


	//   ....[3]....
        /*0114*/ 	.word	0x00003d00


	//   ....[4]....
        /*0118*/ 	.word	0x00003d50


	//----- nvinfo : EIATTR_COOP_GROUP_MASK_REGIDS
	.align		4
.L_48:
        /*011c*/ 	.byte	0x04, 0x29
        /*011e*/ 	.short	(.L_50 - .L_49)


	//   ....[0]....
.L_49:
        /*0120*/ 	.word	0xffffffff


	//   ....[1]....
        /*0124*/ 	.word	0xffffffff


	//   ....[2]....
        /*0128*/ 	.word	0xffffffff


	//   ....[3]....
        /*012c*/ 	.word	0xffffffff


	//----- nvinfo : EIATTR_COOP_GROUP_INSTR_OFFSETS
	.align		4
.L_50:
        /*0130*/ 	.byte	0x04, 0x28
        /*0132*/ 	.short	(.L_52 - .L_51)


	//   ....[0]....
.L_51:
        /*0134*/ 	.word	0x00000070


	//   ....[1]....
        /*0138*/ 	.word	0x00000320


	//   ....[2]....
        /*013c*/ 	.word	0x00003ba0


	//   ....[3]....
        /*0140*/ 	.word	0x00003e00


	//----- nvinfo : EIATTR_VRC_CTA_INIT_COUNT
	.align		4
.L_52:
        /*0144*/ 	.byte	0x02, 0x4a
        /*0146*/ 	.byte	0x80
	.zero		1


	//----- nvinfo : EIATTR_MBARRIER_INSTR_OFFSETS
	.align		4
        /*0148*/ 	.byte	0x04, 0x39
        /*014a*/ 	.short	(.L_54 - .L_53)


	//   ....[0]....
.L_53:
        /*014c*/ 	.word	0x00000e30
        /*0150*/ 	.word	0x000000ff
        /*0154*/ 	.word	0x00000000
        /*0158*/ 	.short	0x0100
        /*015a*/ 	.byte	0x0d
	.zero		1


	//   ....[1]....
        /*015c*/ 	.word	0x00001cd0
        /*0160*/ 	.word	0x000000ff
        /*0164*/ 	.word	0x00001808
        /*0168*/ 	.short	0x0100
        /*016a*/ 	.byte	0x16
	.zero		1


	//   ....[2]....
        /*016c*/ 	.word	0x000023d0
        /*0170*/ 	.word	0x000000ff
        /*0174*/ 	.word	0x00000000
        /*0178*/ 	.short	0x010a
        /*017a*/ 	.byte	0x0d
	.zero		1


	//   ....[3]....
        /*017c*/ 	.word	0x00002f50
        /*0180*/ 	.word	0x000000ff
        /*0184*/ 	.word	0x00000000
        /*0188*/ 	.short	0x010a
        /*018a*/ 	.byte	0x0d
	.zero		1


	//   ....[4]....
        /*018c*/ 	.word	0x000030c0
        /*0190*/ 	.word	0x000000ff
        /*0194*/ 	.word	0x00001800
        /*0198*/ 	.short	0x0108
        /*019a*/ 	.byte	0x16
	.zero		1


	//   ....[5]....
        /*019c*/ 	.word	0x00003150
        /*01a0*/ 	.word	0x000000ff
        /*01a4*/ 	.word	0x00001808
        /*01a8*/ 	.short	0x0108
        /*01aa*/ 	.byte	0x16
	.zero		1


	//   ....[6]....
        /*01ac*/ 	.word	0x00003e20
        /*01b0*/ 	.word	0x000000ff
        /*01b4*/ 	.word	0x00000000
        /*01b8*/ 	.short	0x010a
        /*01ba*/ 	.byte	0x0d
	.zero		1


	//   ....[7]....
        /*01bc*/ 	.word	0x00003e50
        /*01c0*/ 	.word	0x000000ff
        /*01c4*/ 	.word	0x00000000
        /*01c8*/ 	.short	0x010a
        /*01ca*/ 	.byte	0x0d
	.zero		1


	//----- nvinfo : EIATTR_NUM_MBARRIERS
	.align		4
.L_54:
        /*01cc*/ 	.byte	0x03, 0x38
        /*01ce*/ 	.short	0x0002


	//----- nvinfo : EIATTR_EXIT_INSTR_OFFSETS
	.align		4
        /*01d0*/ 	.byte	0x04, 0x1c
        /*01d2*/ 	.short	(.L_56 - .L_55)


	//   ....[0]....
.L_55:
        /*01d4*/ 	.word	0x00003e10


	//----- nvinfo : EIATTR_REQNTID
	.align		4
.L_56:
        /*01d8*/ 	.byte	0x04, 0x10
        /*01da*/ 	.short	(.L_58 - .L_57)
.L_57:
        /*01dc*/ 	.word	0x00000080
        /*01e0*/ 	.word	0x00000001
        /*01e4*/ 	.word	0x00000001


	//----- nvinfo : EIATTR_CRS_STACK_SIZE
	.align		4
.L_58:
        /*01e8*/ 	.byte	0x04, 0x1e
        /*01ea*/ 	.short	(.L_60 - .L_59)
.L_59:
        /*01ec*/ 	.word	0x00000000


	//----- nvinfo : EIATTR_CBANK_PARAM_SIZE
	.align		4
.L_60:
        /*01f0*/ 	.byte	0x03, 0x19
        /*01f2*/ 	.short	0x0050


	//----- nvinfo : EIATTR_PARAM_CBANK
	.align		4
        /*01f4*/ 	.byte	0x04, 0x0a
        /*01f6*/ 	.short	(.L_62 - .L_61)
	.align		4
.L_61:
        /*01f8*/ 	.word	index@(.nv.constant0.matmul_kernel)
        /*01fc*/ 	.short	0x0380
        /*01fe*/ 	.short	0x0050


	//----- nvinfo : EIATTR_SW_WAR
	.align		4
.L_62:
        /*0200*/ 	.byte	0x04, 0x36
        /*0202*/ 	.short	(.L_64 - .L_63)
.L_63:
        /*0204*/ 	.word	0x00000008
.L_64:


//--------------------- .nv.compat                --------------------------
	.section	.nv.compat,"",@"SHT_CUDA_COMPAT_INFO"
	.align	4
        /*0000*/ 	.byte	0x02, 0x02, 0x02, 0x00, 0x02, 0x05, 0x05, 0x00, 0x02, 0x03, 0x00, 0x00, 0x02, 0x06, 0x01, 0x00


//--------------------- .nv.callgraph             --------------------------
	.section	.nv.callgraph,"",@"SHT_CUDA_CALLGRAPH"
	.align	4
	.sectionentsize	8
	.align		4
        /*0000*/ 	.word	0x00000000
	.align		4
        /*0004*/ 	.word	0xffffffff
	.align		4
        /*0008*/ 	.word	0x00000000
	.align		4
        /*000c*/ 	.word	0xfffffffe
	.align		4
        /*0010*/ 	.word	0x00000000
	.align		4
        /*0014*/ 	.word	0xfffffffd
	.align		4
        /*0018*/ 	.word	0x00000000
	.align		4
        /*001c*/ 	.word	0xfffffffc


//--------------------- .text.matmul_kernel       --------------------------
	.section	.text.matmul_kernel,"ax",@progbits
	.align	128
        .global         matmul_kernel
        .type           matmul_kernel,@function
        .size           matmul_kernel,(.L_x_20 - matmul_kernel)
        .other          matmul_kernel,@"STO_CUDA_ENTRY STV_DEFAULT"
matmul_kernel:
.text.matmul_kernel:
[----:B------:R-:W0:Y:S01]  /*0000*/  LDC R1, c[0x0][0x37c] ;  /* 0x0000df00ff017b82 */ /* 0x000e220000000800 */
[----:B------:R-:W1:Y:S01]  /*0010*/  S2R R0, SR_TID.X ;  /* 0x0000000000007919 */ /* 0x000e620000002100 */
[----:B------:R-:W2:Y:S01]  /*0020*/  LDCU.64 UR20, c[0x0][0x358] ;  /* 0x00006b00ff1477ac */ /* 0x000ea20008000a00 */
[----:B-1----:R-:W-:-:S13]  /*0030*/  ISETP.GE.U32.AND P0, PT, R0, 0x20, PT ;  /* 0x000000200000780c */ /* 0x002fda0003f06070 */
[----:B------:R-:W-:Y:S02]  /*0040*/  VOTEU.ANY UP0, P0 ;  /* 0x0000000000ff7886 */ /* 0x000fe40000000100 */
[----:B0-2---:R-:W-:Y:S05]  /*0050*/  BRA.U UP0, `(.L_x_0) ;  /* 0x0000000100b47547 */ /* 0x005fea000b800000 */
[----:B------:R-:W0:Y:S01]  /*0060*/  S2UR UR6, SR_CgaCtaId ;  /* 0x00000000000679c3 */ /* 0x000e220000008800 */
[----:B------:R-:W-:Y:S01]  /*0070*/  NOP ;  /* 0x0000000000007918 */ /* 0x000fe20000000000 */
[----:B------:R-:W-:Y:S02]  /*0080*/  UMOV UR4, 0x40 ;  /* 0x0000004000047882 */ /* 0x000fe40000000000 */
[----:B0-----:R-:W-:-:S09]  /*0090*/  ULEA UR4, UR6, UR4, 0x18 ;  /* 0x0000000406047291 */ /* 0x001fd2000f8ec0ff */
[----:B------:R-:W0:Y:S01]  /*00a0*/  LDS.U8 R2, [UR4] ;  /* 0x00000004ff027984 */ /* 0x000e220008000000 */
[----:B------:R-:W-:Y:S02]  /*00b0*/  UMOV UR4, 0x400 ;  /* 0x0000040000047882 */ /* 0x000fe40000000000 */
[----:B------:R-:W-:Y:S01]  /*00c0*/  ULEA UR4, UR6, UR4, 0x18 ;  /* 0x0000000406047291 */ /* 0x000fe2000f8ec0ff */
[----:B0-----:R-:W-:-:S13]  /*00d0*/  ISETP.NE.AND P0, PT, R2, RZ, PT ;  /* 0x000000ff0200720c */ /* 0x001fda0003f05270 */
[----:B------:R-:W-:Y:S05]  /*00e0*/  @P0 BRA `(.L_x_1) ;  /* 0x0000000000780947 */ /* 0x000fea0003800000 */
[----:B------:R-:W-:-:S13]  /*00f0*/  ELECT P0, URZ, PT ;  /* 0x0000000000ff782f */ /* 0x000fda0003800000 */
[----:B------:R-:W-:Y:S05]  /*0100*/  @!P0 BRA `(.L_x_2) ;  /* 0x0000000000808947 */ /* 0x000fea0003800000 */
[----:B------:R-:W-:Y:S01]  /*0110*/  UMOV UR5, 0x1 ;  /* 0x0000000100057882 */ /* 0x000fe20000000000 */
[----:B------:R-:W-:-:S04]  /*0120*/  IMAD.MOV.U32 R5, RZ, RZ, 0x1 ;  /* 0x00000001ff057424 */ /* 0x000fc800078e00ff */
[----:B------:R-:W-:Y:S04]  /*0130*/  DEPBAR.LE SB0, 0x36 ;  /* 0x00008d800000791a */ /* 0x000fe80000000000 */
[----:B------:R-:W0:Y:S02]  /*0140*/  UTCATOMSWS.FIND_AND_SET.ALIGN UP1, UR5, UR5 ;  /* 0x00000005000575e3 */ /* 0x000e240008020800 */
[----:B0-----:R-:W-:-:S04]  /*0150*/  PLOP3.LUT P0, PT, PT, PT, UP1, 0x80, 0x8 ;  /* 0x000000000008781c */ /* 0x001fc80003f0f018 */
[----:B------:R-:W-:-:S04]  /*0160*/  SEL R2, RZ, 0xffffffff, !P0 ;  /* 0xffffffffff027807 */ /* 0x000fc80004000000 */
[----:B------:R-:W-:Y:S01]  /*0170*/  ISETP.NE.AND P0, PT, R2, RZ, PT ;  /* 0x000000ff0200720c */ /* 0x000fe20003f05270 */
[----:B------:R-:W-:-:S12]  /*0180*/  IMAD.U32 R2, RZ, RZ, UR5 ;  /* 0x00000005ff027e24 */ /* 0x000fd8000f8e00ff */
[----:B------:R-:W-:Y:S05]  /*0190*/  @P0 BRA `(.L_x_3) ;  /* 0x0000000000240947 */ /* 0x000fea0003800000 */
.L_x_4:
[----:B------:R-:W-:Y:S05]  /*01a0*/  NANOSLEEP 0x64 ;  /* 0x000000640000795d */ /* 0x000fea0003800000 */
[----:B------:R-:W-:-:S05]  /*01b0*/  UMOV UR5, 0x1 ;  /* 0x0000000100057882 */ /* 0x000fca0000000000 */
[----:B------:R-:W-:Y:S04]  /*01c0*/  DEPBAR.LE SB0, 0x36 ;  /* 0x00008d800000791a */ /* 0x000fe80000000000 */
[----:B------:R-:W0:Y:S02]  /*01d0*/  UTCATOMSWS.FIND_AND_SET.ALIGN UP1, UR5, UR5 ;  /* 0x00000005000575e3 */ /* 0x000e240008020800 */
[----:B0-----:R-:W-:-:S04]  /*01e0*/  PLOP3.LUT P0, PT, PT, PT, UP1, 0x80, 0x8 ;  /* 0x000000000008781c */ /* 0x001fc80003f0f018 */
[----:B------:R-:W-:-:S04]  /*01f0*/  SEL R2, RZ, 0xffffffff, !P0 ;  /* 0xffffffffff027807 */ /* 0x000fc80004000000 */
[----:B------:R-:W-:Y:S01]  /*0200*/  ISETP.NE.AND P0, PT, R2, RZ, PT ;  /* 0x000000ff0200720c */ /* 0x000fe20003f05270 */
[----:B------:R-:W-:-:S12]  /*0210*/  IMAD.U32 R2, RZ, RZ, UR5 ;  /* 0x00000005ff027e24 */ /* 0x000fd8000f8e00ff */
[----:B------:R-:W-:Y:S05]  /*0220*/  @!P0 BRA `(.L_x_4) ;  /* 0xfffffffc00dc8947 */ /* 0x000fea000383ffff */
.L_x_3:
[C---:B------:R-:W-:Y:S01]  /*0230*/  VIADD R4, R2.reuse, 0x10 ;  /* 0x0000001002047836 */ /* 0x040fe20000000000 */
[----:B------:R-:W-:Y:S01]  /*0240*/  UMOV UR5, 0x50 ;  /* 0x0000005000057882 */ /* 0x000fe20000000000 */
[C---:B------:R-:W-:Y:S01]  /*0250*/  SHF.L.U32 R3, R5.reuse, R2, RZ ;  /* 0x0000000205037219 */ /* 0x040fe200000006ff */
[----:B------:R-:W-:Y:S01]  /*0260*/  ULEA UR5, UR6, UR5, 0x18 ;  /* 0x0000000506057291 */ /* 0x000fe2000f8ec0ff */
[----:B------:R-:W-:Y:S01]  /*0270*/  IMAD.SHL.U32 R2, R2, 0x20, RZ ;  /* 0x0000002002027824 */ /* 0x000fe200078e00ff */
[----:B------:R-:W-:-:S04]  /*0280*/  SHF.L.U32 R4, R5, R4, RZ ;  /* 0x0000000405047219 */ /* 0x000fc800000006ff */
[----:B------:R-:W-:-:S05]  /*0290*/  LOP3.LUT R3, R4, R3, RZ, 0xfc, !PT ;  /* 0x0000000304037212 */ /* 0x000fca00078efcff */
[----:B------:R0:W-:Y:S04]  /*02a0*/  ATOMS.OR RZ, [UR5], R3 ;  /* 0x00000003ffff798c */ /* 0x0001e8000b000005 */
[----:B------:R0:W-:Y:S01]  /*02b0*/  STS [UR4], R2 ;  /* 0x00000002ff007988 */ /* 0x0001e20008000804 */
[----:B------:R-:W-:Y:S05]  /*02c0*/  BRA `(.L_x_2) ;  /* 0x0000000000107947 */ /* 0x000fea0003800000 */
.L_x_1:
[----:B------:R-:W-:-:S05]  /*02d0*/  IMAD.MOV.U32 R2, RZ, RZ, -0x1 ;  /* 0xffffffffff027424 */ /* 0x000fca00078e00ff */
[----:B------:R0:W-:Y:S02]  /*02e0*/  STS [UR4], R2 ;  /* 0x00000002ff007988 */ /* 0x0001e40008000804 */
[----:B0-----:R-:W-:-:S07]  /*02f0*/  MOV R2, 0x310 ;  /* 0x0000031000027802 */ /* 0x001fce0000000f00 */
[----:B------:R-:W-:Y:S05]  /*0300*/  CALL.REL.NOINC `($__internal_1_$__cuda_sm10x_tcgen05_guardrail_trap_phase_invalid_during_alloc) ;  /* 0x0000003800e87944 */ /* 0x000fea0003c00000 */
.L_x_2:
[----:B------:R-:W-:Y:S05]  /*0310*/  WARPSYNC.ALL ;  /* 0x0000000000007948 */ /* 0x000fea0003800000 */
[----:B------:R-:W-:Y:S01]  /*0320*/  NOP ;  /* 0x0000000000007918 */ /* 0x000fe20000000000 */
.L_x_0:
[----:B------:R-:W1:Y:S01]  /*0330*/  LDC.64 R20, c[0x0][0x398] ;  /* 0x0000e600ff147b82 */ /* 0x000e620000000a00 */
[----:B------:R-:W2:Y:S01]  /*0340*/  S2R R7, SR_CTAID.X ;  /* 0x0000000000077919 */ /* 0x000ea20000002500 */
[----:B------:R-:W-:Y:S01]  /*0350*/  UMOV UR4, 0x400 ;  /* 0x0000040000047882 */ /* 0x000fe20000000000 */
[----:B------:R-:W3:Y:S01]  /*0360*/  LDCU UR18, c[0x0][0x3a0] ;  /* 0x00007400ff1277ac */ /* 0x000ee20008000800 */
[----:B------:R-:W-:Y:S01]  /*0370*/  PRMT R41, RZ, 0x7610, R41 ;  /* 0x00007610ff297816 */ /* 0x000fe20000000029 */
[----:B------:R-:W4:Y:S03]  /*0380*/  LDCU.64 UR14, c[0x0][0x3a8] ;  /* 0x00007500ff0e77ac */ /* 0x000f260008000a00 */
[----:B------:R-:W5:Y:S01]  /*0390*/  S2UR UR5, SR_CgaCtaId ;  /* 0x00000000000579c3 */ /* 0x000f620000008800 */
[----:B------:R-:W0:Y:S01]  /*03a0*/  LDCU UR8, c[0x0][0x3a4] ;  /* 0x00007480ff0877ac */ /* 0x000e220008000800 */
[----:B------:R-:W-:Y:S01]  /*03b0*/  UMOV UR6, 0x1 ;  /* 0x0000000100067882 */ /* 0x000fe20000000000 */
[----:B------:R-:W0:Y:S01]  /*03c0*/  LDCU.128 UR24, c[0x0][0x380] ;  /* 0x00007000ff1877ac */ /* 0x000e220008000c00 */
[----:B---3--:R-:W-:Y:S01]  /*03d0*/  UIADD3 UR28, UPT, UPT, UR18, 0x1f, URZ ;  /* 0x0000001f121c7890 */ /* 0x008fe2000fffe0ff */
[----:B01----:R-:W-:-:S03]  /*03e0*/  VIADD R2, R21, 0x1f ;  /* 0x0000001f15027836 */ /* 0x003fc60000000000 */
[----:B------:R-:W-:Y:S01]  /*03f0*/  UISETP.GT.AND UP1, UPT, UR28, 0x1f, UPT ;  /* 0x0000001f1c00788c */ /* 0x000fe2000bf24270 */
[----:B----4-:R-:W-:Y:S02]  /*0400*/  IMAD.U32 R15, RZ, RZ, UR14 ;  /* 0x0000000eff0f7e24 */ /* 0x010fe4000f8e00ff */
[----:B------:R-:W-:Y:S01]  /*0410*/  IMAD.U32 R17, RZ, RZ, UR14 ;  /* 0x0000000eff117e24 */ /* 0x000fe2000f8e00ff */
[----:B------:R-:W-:Y:S01]  /*0420*/  SHF.R.S32.HI R3, RZ, 0x1f, R2 ;  /* 0x0000001fff037819 */ /* 0x000fe20000011402 */
[----:B------:R-:W-:Y:S01]  /*0430*/  BAR.SYNC.DEFER_BLOCKING 0x0 ;  /* 0x0000000000007b1d */ /* 0x000fe20000010000 */
[----:B------:R-:W-:Y:S01]  /*0440*/  PLOP3.LUT P3, PT, PT, PT, UP1, 0x80, 0x8 ;  /* 0x000000000008781c */ /* 0x000fe20003f6f018 */
[----:B-----5:R-:W-:Y:S01]  /*0450*/  ULEA UR22, UR5, UR4, 0x18 ;  /* 0x0000000405167291 */ /* 0x020fe2000f8ec0ff */
[----:B------:R-:W-:Y:S02]  /*0460*/  LEA.HI R3, R3, R2, RZ, 0x5 ;  /* 0x0000000203037211 */ /* 0x000fe400078f28ff */
[----:B--2---:R-:W-:Y:S01]  /*0470*/  IABS R8, R7 ;  /* 0x0000000700087213 */ /* 0x004fe20000000000 */
[----:B------:R-:W-:Y:S01]  /*0480*/  UIADD3 UR10, UPT, UPT, UR22, 0x1800, URZ ;  /* 0x00001800160a7890 */ /* 0x000fe2000fffe0ff */
[----:B------:R-:W-:-:S02]  /*0490*/  SHF.R.S32.HI R3, RZ, 0x5, R3 ;  /* 0x00000005ff037819 */ /* 0x000fc40000011403 */
[----:B------:R-:W-:-:S03]  /*04a0*/  PLOP3.LUT P4, PT, PT, PT, UP1, 0x80, 0x8 ;  /* 0x000000000008781c */ /* 0x000fc60003f8f018 */
[----:B------:R-:W-:-:S05]  /*04b0*/  IMAD.SHL.U32 R4, R3, 0x8, RZ ;  /* 0x0000000803047824 */ /* 0x000fca00078e00ff */
[-C--:B------:R-:W-:Y:S02]  /*04c0*/  IABS R9, R4.reuse ;  /* 0x0000000400097213 */ /* 0x080fe40000000000 */
[----:B------:R-:W-:Y:S02]  /*04d0*/  IABS R10, R4 ;  /* 0x00000004000a7213 */ /* 0x000fe40000000000 */
[----:B------:R-:W0:Y:S08]  /*04e0*/  I2F.RP R5, R9 ;  /* 0x0000000900057306 */ /* 0x000e300000209400 */
[----:B0-----:R-:W0:Y:S02]  /*04f0*/  MUFU.RCP R5, R5 ;  /* 0x0000000500057308 */ /* 0x001e240000001000 */
[----:B0-----:R-:W-:-:S02]  /*0500*/  VIADD R2, R5, 0xffffffe ;  /* 0x0ffffffe05027836 */ /* 0x001fc40000000000 */
[----:B------:R-:W-:-:S04]  /*0510*/  IMAD.MOV R5, RZ, RZ, -R10 ;  /* 0x000000ffff057224 */ /* 0x000fc800078e0a0a */
[----:B------:R0:W1:Y:S02]  /*0520*/  F2I.FTZ.U32.TRUNC.NTZ R3, R2 ;  /* 0x0000000200037305 */ /* 0x000064000021f000 */
[----:B0-----:R-:W-:Y:S02]  /*0530*/  IMAD.MOV.U32 R2, RZ, RZ, RZ ;  /* 0x000000ffff027224 */ /* 0x001fe400078e00ff */
[----:B-1----:R-:W-:-:S04]  /*0540*/  IMAD.MOV R6, RZ, RZ, -R3 ;  /* 0x000000ffff067224 */ /* 0x002fc800078e0a03 */
[----:B------:R-:W-:Y:S02]  /*0550*/  IMAD R11, R6, R9, RZ ;  /* 0x00000009060b7224 */ /* 0x000fe400078e02ff */
[----:B------:R-:W-:Y:S02]  /*0560*/  IMAD.MOV.U32 R6, RZ, RZ, R8 ;  /* 0x000000ffff067224 */ /* 0x000fe400078e0008 */
[----:B------:R-:W-:-:S06]  /*0570*/  IMAD.HI.U32 R3, R3, R11, R2 ;  /* 0x0000000b03037227 */ /* 0x000fcc00078e0002 */
[----:B------:R-:W-:-:S04]  /*0580*/  IMAD.HI.U32 R3, R3, R6, RZ ;  /* 0x0000000603037227 */ /* 0x000fc800078e00ff */
[----:B------:R-:W-:-:S05]  /*0590*/  IMAD R2, R3, R5, R6 ;  /* 0x0000000503027224 */ /* 0x000fca00078e0206 */
[----:B------:R-:W-:-:S13]  /*05a0*/  ISETP.GT.U32.AND P1, PT, R9, R2, PT ;  /* 0x000000020900720c */ /* 0x000fda0003f24070 */
[----:B------:R-:W-:Y:S02]  /*05b0*/  @!P1 IMAD.IADD R2, R2, 0x1, -R9 ;  /* 0x0000000102029824 */ /* 0x000fe400078e0a09 */
[----:B------:R-:W-:Y:S01]  /*05c0*/  @!P1 VIADD R3, R3, 0x1 ;  /* 0x0000000103039836 */ /* 0x000fe20000000000 */
[----:B------:R-:W-:Y:S02]  /*05d0*/  ISETP.NE.AND P1, PT, R4, RZ, PT ;  /* 0x000000ff0400720c */ /* 0x000fe40003f25270 */
[----:B------:R-:W-:Y:S02]  /*05e0*/  ISETP.GE.U32.AND P0, PT, R2, R9, PT ;  /* 0x000000090200720c */ /* 0x000fe40003f06070 */
[----:B------:R-:W-:-:S04]  /*05f0*/  LOP3.LUT R2, R7, R4, RZ, 0x3c, !PT ;  /* 0x0000000407027212 */ /* 0x000fc800078e3cff */
[----:B------:R-:W-:Y:S01]  /*0600*/  ISETP.GE.AND P2, PT, R2, RZ, PT ;  /* 0x000000ff0200720c */ /* 0x000fe20003f46270 */
[----:B------:R-:W-:-:S06]  /*0610*/  VIADD R2, R20, 0x3f ;  /* 0x0000003f14027836 */ /* 0x000fcc0000000000 */
[----:B------:R-:W-:-:S04]  /*0620*/  @P0 VIADD R3, R3, 0x1 ;  /* 0x0000000103030836 */ /* 0x000fc80000000000 */
[----:B------:R-:W-:Y:S01]  /*0630*/  IMAD.MOV.U32 R5, RZ, RZ, R3 ;  /* 0x000000ffff057224 */ /* 0x000fe200078e0003 */
[----:B------:R-:W-:-:S03]  /*0640*/  SHF.R.S32.HI R3, RZ, 0x1f, R2 ;  /* 0x0000001fff037819 */ /* 0x000fc60000011402 */
[----:B------:R-:W-:Y:S01]  /*0650*/  @!P2 IMAD.MOV R5, RZ, RZ, -R5 ;  /* 0x000000ffff05a224 */ /* 0x000fe200078e0a05 */
[----:B------:R-:W-:Y:S02]  /*0660*/  @!P1 LOP3.LUT R5, RZ, R4, RZ, 0x33, !PT ;  /* 0x00000004ff059212 */ /* 0x000fe400078e33ff */
[----:B------:R-:W-:-:S03]  /*0670*/  LEA.HI R3, R3, R2, RZ, 0x6 ;  /* 0x0000000203037211 */ /* 0x000fc600078f30ff */
[----:B------:R-:W-:Y:S02]  /*0680*/  IMAD.SHL.U32 R8, R5, 0x8, RZ ;  /* 0x0000000805087824 */ /* 0x000fe400078e00ff */
[----:B------:R-:W-:-:S03]  /*0690*/  IMAD.MOV R5, RZ, RZ, -R5 ;  /* 0x000000ffff057224 */ /* 0x000fc600078e0a05 */
[----:B------:R-:W-:Y:S01]  /*06a0*/  LEA.HI.SX32 R3, R3, -R8, 0x1a ;  /* 0x8000000803037211 */ /* 0x000fe200078fd2ff */
[----:B------:R-:W-:-:S03]  /*06b0*/  IMAD R10, R4, R5, R7 ;  /* 0x00000005040a7224 */ /* 0x000fc600078e0207 */
[----:B------:R-:W-:Y:S02]  /*06c0*/  VIMNMX R13, PT, PT, R3, 0x8, PT ;  /* 0x00000008030d7848 */ /* 0x000fe40003fe0100 */
[----:B------:R-:W-:Y:S02]  /*06d0*/  IABS R7, R10 ;  /* 0x0000000a00077213 */ /* 0x000fe40000000000 */
[----:B------:R-:W-:-:S04]  /*06e0*/  IABS R9, R13 ;  /* 0x0000000d00097213 */ /* 0x000fc80000000000 */
[----:B------:R-:W0:Y:S08]  /*06f0*/  I2F.RP R6, R9 ;  /* 0x0000000900067306 */ /* 0x000e300000209400 */
[----:B0-----:R-:W0:Y:S02]  /*0700*/  MUFU.RCP R6, R6 ;  /* 0x0000000600067308 */ /* 0x001e240000001000 */
[----:B0-----:R-:W-:-:S06]  /*0710*/  VIADD R2, R6, 0xffffffe ;  /* 0x0ffffffe06027836 */ /* 0x001fcc0000000000 */
[----:B------:R0:W1:Y:S02]  /*0720*/  F2I.FTZ.U32.TRUNC.NTZ R3, R2 ;  /* 0x0000000200037305 */ /* 0x000064000021f000 */
[----:B0-----:R-:W-:Y:S02]  /*0730*/  IMAD.MOV.U32 R2, RZ, RZ, RZ ;  /* 0x000000ffff027224 */ /* 0x001fe400078e00ff */
[----:B-1----:R-:W-:-:S04]  /*0740*/  IMAD.MOV R11, RZ, RZ, -R3 ;  /* 0x000000ffff0b7224 */ /* 0x002fc800078e0a03 */
[----:B------:R-:W-:Y:S01]  /*0750*/  IMAD.MOV.U32 R4, RZ, RZ, R11 ;  /* 0x000000ffff047224 */ /* 0x000fe200078e000b */
[----:B------:R-:W-:-:S03]  /*0760*/  IABS R11, R13 ;  /* 0x0000000d000b7213 */ /* 0x000fc60000000000 */
[----:B------:R-:W-:Y:S02]  /*0770*/  IMAD R5, R4, R9, RZ ;  /* 0x0000000904057224 */ /* 0x000fe400078e02ff */
[----:B------:R-:W-:Y:S02]  /*0780*/  IMAD.MOV.U32 R4, RZ, RZ, R7 ;  /* 0x000000ffff047224 */ /* 0x000fe400078e0007 */
[----:B------:R-:W-:-:S04]  /*0790*/  IMAD.HI.U32 R3, R3, R5, R2 ;  /* 0x0000000503037227 */ /* 0x000fc800078e0002 */
[----:B------:R-:W-:Y:S01]  /*07a0*/  IMAD.MOV R2, RZ, RZ, -R11 ;  /* 0x000000ffff027224 */ /* 0x000fe200078e0a0b */
[----:B------:R-:W-:Y:S01]  /*07b0*/  IABS R11, R20 ;  /* 0x00000014000b7213 */ /* 0x000fe20000000000 */
[----:B------:R-:W-:-:S03]  /*07c0*/  IMAD.HI.U32 R5, R3, R4, RZ ;  /* 0x0000000403057227 */ /* 0x000fc600078e00ff */
[----:B------:R-:W0:Y:S01]  /*07d0*/  I2F.RP R3, R11 ;  /* 0x0000000b00037306 */ /* 0x000e220000209400 */
[----:B------:R-:W-:-:S05]  /*07e0*/  IMAD R2, R5, R2, R4 ;  /* 0x0000000205027224 */ /* 0x000fca00078e0204 */
[----:B------:R-:W-:Y:S02]  /*07f0*/  ISETP.GT.U32.AND P1, PT, R9, R2, PT ;  /* 0x000000020900720c */ /* 0x000fe40003f24070 */
[----:B0-----:R-:W0:Y:S11]  /*0800*/  MUFU.RCP R3, R3 ;  /* 0x0000000300037308 */ /* 0x001e360000001000 */
[----:B------:R-:W-:-:S02]  /*0810*/  @!P1 IMAD.IADD R2, R2, 0x1, -R9 ;  /* 0x0000000102029824 */ /* 0x000fc400078e0a09 */
[----:B------:R-:W-:Y:S01]  /*0820*/  @!P1 VIADD R5, R5, 0x1 ;  /* 0x0000000105059836 */ /* 0x000fe20000000000 */
[----:B------:R-:W-:Y:S02]  /*0830*/  ISETP.NE.AND P1, PT, R13, RZ, PT ;  /* 0x000000ff0d00720c */ /* 0x000fe40003f25270 */
[----:B------:R-:W-:Y:S02]  /*0840*/  ISETP.GE.U32.AND P0, PT, R2, R9, PT ;  /* 0x000000090200720c */ /* 0x000fe40003f06070 */
[----:B------:R-:W-:Y:S01]  /*0850*/  LOP3.LUT R2, R10, R13, RZ, 0x3c, !PT ;  /* 0x0000000d0a027212 */ /* 0x000fe200078e3cff */
[----:B------:R-:W1:Y:S01]  /*0860*/  LDS R9, [UR22] ;  /* 0x00000016ff097984 */ /* 0x000e620008000800 */
[----:B------:R-:W-:Y:S02]  /*0870*/  BAR.SYNC.DEFER_BLOCKING 0x0 ;  /* 0x0000000000007b1d */ /* 0x000fe40000010000 */
[----:B------:R-:W-:Y:S01]  /*0880*/  ISETP.GE.AND P2, PT, R2, RZ, PT ;  /* 0x000000ff0200720c */ /* 0x000fe20003f46270 */
[----:B0-----:R-:W-:Y:S01]  /*0890*/  VIADD R6, R3, 0xffffffe ;  /* 0x0ffffffe03067836 */ /* 0x001fe20000000000 */
[----:B------:R-:W-:-:S05]  /*08a0*/  LOP3.LUT R3, R0, 0x3f, RZ, 0xc0, !PT ;  /* 0x0000003f00037812 */ /* 0x000fca00078ec0ff */
[----:B------:R-:W-:Y:S01]  /*08b0*/  @P0 VIADD R5, R5, 0x1 ;  /* 0x0000000105050836 */ /* 0x000fe20000000000 */
[----:B------:R0:W2:Y:S05]  /*08c0*/  F2I.FTZ.U32.TRUNC.NTZ R7, R6 ;  /* 0x0000000600077305 */ /* 0x0000aa000021f000 */
[----:B------:R-:W-:Y:S01]  /*08d0*/  @!P2 IMAD.MOV R5, RZ, RZ, -R5 ;  /* 0x000000ffff05a224 */ /* 0x000fe200078e0a05 */
[----:B------:R-:W-:Y:S01]  /*08e0*/  @!P1 LOP3.LUT R5, RZ, R13, RZ, 0x33, !PT ;  /* 0x0000000dff059212 */ /* 0x000fe200078e33ff */
[----:B0-----:R-:W-:Y:S01]  /*08f0*/  IMAD.MOV.U32 R6, RZ, RZ, RZ ;  /* 0x000000ffff067224 */ /* 0x001fe200078e00ff */
[----:B------:R-:W-:Y:S02]  /*0900*/  PLOP3.LUT P2, PT, PT, PT, UP1, 0x80, 0x8 ;  /* 0x000000000008781c */ /* 0x000fe40003f4f018 */
[----:B------:R-:W-:Y:S01]  /*0910*/  ISETP.NE.AND P1, PT, R20, RZ, PT ;  /* 0x000000ff1400720c */ /* 0x000fe20003f25270 */
[----:B------:R-:W-:-:S02]  /*0920*/  IMAD.MOV R2, RZ, RZ, -R5 ;  /* 0x000000ffff027224 */ /* 0x000fc400078e0a05 */
[----:B--2---:R-:W-:Y:S02]  /*0930*/  IMAD.MOV R4, RZ, RZ, -R7 ;  /* 0x000000ffff047224 */ /* 0x004fe400078e0a07 */
[----:B------:R-:W-:Y:S02]  /*0940*/  IMAD R2, R13, R2, R10 ;  /* 0x000000020d027224 */ /* 0x000fe400078e020a */
[----:B------:R-:W-:Y:S02]  /*0950*/  IMAD.U32 R13, RZ, RZ, UR14 ;  /* 0x0000000eff0d7e24 */ /* 0x000fe4000f8e00ff */
[----:B------:R-:W-:-:S04]  /*0960*/  IMAD.IADD R2, R8, 0x1, R2 ;  /* 0x0000000108027824 */ /* 0x000fc800078e0202 */
[----:B------:R-:W-:Y:S02]  /*0970*/  IMAD R2, R2, 0x40, R3 ;  /* 0x0000004002027824 */ /* 0x000fe400078e0203 */
[----:B------:R-:W-:Y:S01]  /*0980*/  IMAD R3, R4, R11, RZ ;  /* 0x0000000b04037224 */ /* 0x000fe200078e02ff */
[----:B-1----:R-:W-:Y:S01]  /*0990*/  R2UR UR23, R9 ;  /* 0x00000000091772ca */ /* 0x002fe200000e0000 */
[----:B------:R-:W-:Y:S01]  /*09a0*/  IMAD.U32 R9, RZ, RZ, UR14 ;  /* 0x0000000eff097e24 */ /* 0x000fe2000f8e00ff */
[----:B------:R-:W-:Y:S01]  /*09b0*/  IABS R4, R2 ;  /* 0x0000000200047213 */ /* 0x000fe20000000000 */
[----:B------:R-:W-:Y:S01]  /*09c0*/  IMAD.HI.U32 R6, R7, R3, R6 ;  /* 0x0000000307067227 */ /* 0x000fe200078e0006 */
[----:B------:R-:W-:-:S04]  /*09d0*/  SHF.R.U32.HI R3, RZ, 0x6, R0 ;  /* 0x00000006ff037819 */ /* 0x000fc80000011600 */
[----:B------:R-:W-:Y:S01]  /*09e0*/  SGXT.U32 R3, R3, 0x1 ;  /* 0x000000010303781a */ /* 0x000fe20000000000 */
[----:B------:R-:W-:-:S03]  /*09f0*/  IMAD.HI.U32 R6, R6, R4, RZ ;  /* 0x0000000406067227 */ /* 0x000fc600078e00ff */
[C---:B------:R-:W-:Y:S01]  /*0a00*/  LOP3.LUT R7, R3.reuse, 0x10, RZ, 0xfc, !PT ;  /* 0x0000001003077812 */ /* 0x040fe200078efcff */
[----:B------:R-:W-:Y:S01]  /*0a10*/  IMAD.MOV R6, RZ, RZ, -R6 ;  /* 0x000000ffff067224 */ /* 0x000fe200078e0a06 */
[----:B------:R-:W-:Y:S02]  /*0a20*/  LOP3.LUT R8, R3, 0x18, RZ, 0xfc, !PT ;  /* 0x0000001803087812 */ /* 0x000fe400078efcff */
[----:B------:R-:W-:Y:S01]  /*0a30*/  ISETP.LT.AND P3, PT, R7, UR18, P3 ;  /* 0x0000001207007c0c */ /* 0x000fe20009f61270 */
[----:B------:R-:W-:Y:S01]  /*0a40*/  IMAD R4, R11, R6, R4 ;  /* 0x000000060b047224 */ /* 0x000fe200078e0204 */
[----:B------:R-:W-:Y:S01]  /*0a50*/  SHF.R.U32.HI R6, RZ, 0x5, R0 ;  /* 0x00000005ff067819 */ /* 0x000fe20000011600 */
[----:B------:R-:W-:Y:S01]  /*0a60*/  IMAD.U32 R7, RZ, RZ, UR14 ;  /* 0x0000000eff077e24 */ /* 0x000fe2000f8e00ff */
[----:B------:R-:W-:Y:S01]  /*0a70*/  ISETP.LT.AND P2, PT, R8, UR18, P2 ;  /* 0x0000001208007c0c */ /* 0x000fe20009741270 */
[----:B------:R-:W-:Y:S01]  /*0a80*/  IMAD R8, R3, UR14, RZ ;  /* 0x0000000e03087c24 */ /* 0x000fe2000f8e02ff */
[----:B------:R-:W-:-:S02]  /*0a90*/  ISETP.GT.U32.AND P0, PT, R11, R4, PT ;  /* 0x000000040b00720c */ /* 0x000fc40003f04070 */
[----:B------:R-:W-:Y:S01]  /*0aa0*/  R2UR UR7, R6 ;  /* 0x00000000060772ca */ /* 0x000fe200000e0000 */
[----:B------:R-:W-:Y:S01]  /*0ab0*/  IMAD R22, R7, 0x2, R8 ;  /* 0x0000000207167824 */ /* 0x000fe200078e0208 */
[----:B------:R-:W-:-:S03]  /*0ac0*/  LOP3.LUT R6, R3, 0x8, RZ, 0xfc, !PT ;  /* 0x0000000803067812 */ /* 0x000fc600078efcff */
[----:B------:R-:W-:Y:S01]  /*0ad0*/  IMAD R26, R9, 0x2, R22 ;  /* 0x00000002091a7824 */ /* 0x000fe200078e0216 */
[----:B------:R-:W-:-:S05]  /*0ae0*/  ISETP.LT.AND P4, PT, R6, UR18, P4 ;  /* 0x0000001206007c0c */ /* 0x000fca000a781270 */
[----:B------:R-:W-:Y:S02]  /*0af0*/  @!P0 IMAD.IADD R4, R4, 0x1, -R11 ;  /* 0x0000000104048824 */ /* 0x000fe400078e0a0b */
[----:B------:R-:W-:-:S03]  /*0b00*/  USHF.L.U32 UR4, UR7, 0x15, URZ ;  /* 0x0000001507047899 */ /* 0x000fc600080006ff */
[----:B------:R-:W-:Y:S01]  /*0b10*/  ISETP.GT.U32.AND P0, PT, R11, R4, PT ;  /* 0x000000040b00720c */ /* 0x000fe20003f04070 */
[----:B------:R-:W-:-:S04]  /*0b20*/  ULOP3.LUT UR4, UR4, 0x600000, URZ, 0xc0, !UPT ;  /* 0x0060000004047892 */ /* 0x000fc8000f8ec0ff */
[----:B------:R-:W-:-:S08]  /*0b30*/  UIADD3 UR12, UPT, UPT, UR23, UR4, URZ ;  /* 0x00000004170c7290 */ /* 0x000fd0000fffe0ff */
[----:B------:R-:W-:Y:S01]  /*0b40*/  @!P0 IMAD.IADD R4, R4, 0x1, -R11 ;  /* 0x0000000104048824 */ /* 0x000fe200078e0a0b */
[----:B------:R-:W-:Y:S01]  /*0b50*/  ISETP.GE.AND P0, PT, R2, RZ, PT ;  /* 0x000000ff0200720c */ /* 0x000fe20003f06270 */
[----:B------:R-:W-:Y:S02]  /*0b60*/  IMAD.U32 R11, RZ, RZ, UR14 ;  /* 0x0000000eff0b7e24 */ /* 0x000fe4000f8e00ff */
[----:B------:R-:W-:Y:S01]  /*0b70*/  IMAD.MOV.U32 R39, RZ, RZ, R4 ;  /* 0x000000ffff277224 */ /* 0x000fe200078e0004 */
[----:B------:R-:W-:Y:S01]  /*0b80*/  LOP3.LUT R4, R0, 0x7f, RZ, 0xc0, !PT ;  /* 0x0000007f00047812 */ /* 0x000fe200078ec0ff */
[----:B------:R-:W-:-:S03]  /*0b90*/  IMAD R36, R11, 0x2, R26 ;  /* 0x000000020b247824 */ /* 0x000fc600078e021a */
[----:B------:R-:W-:-:S04]  /*0ba0*/  ISETP.NE.U32.AND P6, PT, R4, RZ, PT ;  /* 0x000000ff0400720c */ /* 0x000fc80003fc5070 */
[----:B------:R-:W-:Y:S01]  /*0bb0*/  P2R R6, PR, RZ, 0x40 ;  /* 0x00000040ff067803 */ /* 0x000fe20000000000 */
[----:B------:R-:W-:Y:S01]  /*0bc0*/  @!P0 IMAD.MOV R39, RZ, RZ, -R39 ;  /* 0x000000ffff278224 */ /* 0x000fe200078e0a27 */
[----:B------:R-:W-:Y:S01]  /*0bd0*/  @!P1 LOP3.LUT R39, RZ, R20, RZ, 0x33, !PT ;  /* 0x00000014ff279212 */ /* 0x000fe200078e33ff */
[----:B------:R-:W-:Y:S06]  /*0be0*/  BRA.U UP0, `(.L_x_5) ;  /* 0x0000000100187547 */ /* 0x000fec000b800000 */
[----:B------:R-:W-:Y:S01]  /*0bf0*/  ELECT P0, URZ, PT ;  /* 0x0000000000ff782f */ /* 0x000fe20003800000 */
[----:B------:R-:W-:Y:S01]  /*0c00*/  IMAD.MOV.U32 R6, RZ, RZ, 0x1 ;  /* 0x00000001ff067424 */ /* 0x000fe200078e00ff */
[----:B------:R-:W-:Y:S01]  /*0c10*/  UMOV UR4, 0x40 ;  /* 0x0000004000047882 */ /* 0x000fe20000000000 */
[----:B------:R-:W-:Y:S01]  /*0c20*/  UVIRTCOUNT.DEALLOC.SMPOOL 0x80 ;  /* 0x000000800000784c */ /* 0x000fe20000000000 */
[----:B------:R-:W-:-:S09]  /*0c30*/  ULEA UR4, UR5, UR4, 0x18 ;  /* 0x0000000405047291 */ /* 0x000fd2000f8ec0ff */
[----:B------:R0:W-:Y:S03]  /*0c40*/  @P0 STS.U8 [UR4], R6 ;  /* 0x00000006ff000988 */ /* 0x0001e60008000004 */
.L_x_5:
[----:B------:R-:W-:Y:S01]  /*0c50*/  STTM.16dp32bit_t0_t15.x16 tmem[UR12], RZ ;  /* 0x000000ff000079ed */ /* 0x000fe20008a0000c */
[----:B------:R-:W-:Y:S01]  /*0c60*/  STTM.16dp32bit_t16_t31.x16 tmem[UR12+0x10], RZ ;  /* 0x000010ff000079ed */ /* 0x000fe20008a2000c */
[----:B------:R-:W1:Y:S02]  /*0c70*/  FENCE.VIEW.ASYNC.T ;  /* 0x00000000000073c6 */ /* 0x000e640000000200 */
[----:B-1----:R-:W-:Y:S01]  /*0c80*/  VOTEU.ALL UP2, P6 ;  /* 0x0000000000ff7886 */ /* 0x002fe20003040000 */
[----:B------:R-:W-:Y:S01]  /*0c90*/  UMOV UR13, UR10 ;  /* 0x0000000a000d7c82 */ /* 0x000fe20008000000 */
[----:B------:R-:W-:Y:S01]  /*0ca0*/  VOTEU.ALL UP3, P6 ;  /* 0x0000000000ff7886 */ /* 0x000fe20003060000 */
[----:B------:R-:W-:Y:S01]  /*0cb0*/  IMAD R10, R13, 0x2, R36 ;  /* 0x000000020d0a7824 */ /* 0x000fe200078e0224 */
[----:B------:R-:W-:Y:S01]  /*0cc0*/  PLOP3.LUT P0, PT, PT, PT, UP1, 0x80, 0x8 ;  /* 0x000000000008781c */ /* 0x000fe20003f0f018 */
[----:B------:R-:W-:Y:S01]  /*0cd0*/  IMAD R39, R39, UR8, RZ ;  /* 0x0000000827277c24 */ /* 0x000fe2000f8e02ff */
[----:B------:R-:W-:-:S04]  /*0ce0*/  @!UP2 UIADD3 UR4, UPT, UPT, -UR6, 0x100000, URZ ;  /* 0x001000000604a890 */ /* 0x000fc8000fffe1ff */
[----:B------:R-:W-:Y:S02]  /*0cf0*/  @!UP2 USHF.L.U32 UR5, UR4, 0xb, URZ ;  /* 0x0000000b0405a899 */ /* 0x000fe400080006ff */
[----:B------:R-:W-:Y:S01]  /*0d00*/  @!UP2 USHF.L.U32 UR4, UR4, 0x1, URZ ;  /* 0x000000010404a899 */ /* 0x000fe200080006ff */
[----:B------:R-:W-:Y:S01]  /*0d10*/  BAR.SYNC.DEFER_BLOCKING 0x0 ;  /* 0x0000000000007b1d */ /* 0x000fe20000010000 */
[----:B------:R-:W-:Y:S01]  /*0d20*/  IMAD R24, R7, 0x2, R10 ;  /* 0x0000000207187824 */ /* 0x000fe200078e020a */
[----:B------:R-:W-:Y:S02]  /*0d30*/  ISETP.LT.AND P0, PT, R3, UR18, P0 ;  /* 0x0000001203007c0c */ /* 0x000fe40008701270 */
[----:B------:R-:W-:Y:S01]  /*0d40*/  IADD3 R35, P1, PT, R39, UR24, RZ ;  /* 0x0000001827237c10 */ /* 0x000fe2000ff3e0ff */
[----:B------:R-:W-:Y:S01]  /*0d50*/  IMAD R28, R9, 0x2, R24 ;  /* 0x00000002091c7824 */ /* 0x000fe200078e0218 */
[----:B------:R-:W-:Y:S01]  /*0d60*/  LOP3.LUT R11, R3, 0x2, RZ, 0xfc, !PT ;  /* 0x00000002030b7812 */ /* 0x000fe200078efcff */
[----:B------:R-:W-:Y:S01]  /*0d70*/  IMAD.U32 R13, RZ, RZ, UR14 ;  /* 0x0000000eff0d7e24 */ /* 0x000fe2000f8e00ff */
[----:B------:R-:W-:Y:S01]  /*0d80*/  LEA.HI.X.SX32 R39, R39, UR25, 0x1, P1 ;  /* 0x0000001927277c11 */ /* 0x000fe200088f0eff */
[----:B------:R-:W-:Y:S01]  /*0d90*/  IMAD R14, R15, 0x4, R28 ;  /* 0x000000040f0e7824 */ /* 0x000fe200078e021c */
[----:B0-----:R-:W-:-:S02]  /*0da0*/  IADD3 R6, P1, PT, R8, R35, RZ ;  /* 0x0000002308067210 */ /* 0x001fc40007f3e0ff */
[C---:B------:R-:W-:Y:S02]  /*0db0*/  LOP3.LUT R12, R3.reuse, 0xa, RZ, 0xfc, !PT ;  /* 0x0000000a030c7812 */ /* 0x040fe400078efcff */
[----:B------:R-:W-:Y:S02]  /*0dc0*/  PRMT R65, RZ, 0x7610, R65 ;  /* 0x00007610ff417816 */ /* 0x000fe40000000041 */
[----:B------:R-:W-:Y:S02]  /*0dd0*/  PRMT R67, RZ, 0x7610, R67 ;  /* 0x00007610ff437816 */ /* 0x000fe40000000043 */
[----:B------:R-:W-:Y:S02]  /*0de0*/  PRMT R75, RZ, 0x7610, R75 ;  /* 0x00007610ff4b7816 */ /* 0x000fe4000000004b */
[----:B------:R-:W-:Y:S02]  /*0df0*/  LOP3.LUT R16, R3, 0x4, RZ, 0xfc, !PT ;  /* 0x0000000403107812 */ /* 0x000fe400078efcff */
[----:B------:R-:W-:Y:S01]  /*0e00*/  PRMT R58, RZ, 0x7610, R58 ;  /* 0x00007610ff3a7816 */ /* 0x000fe2000000003a */
[----:B------:R-:W-:Y:S01]  /*0e10*/  IMAD.U32 R19, RZ, RZ, UR14 ;  /* 0x0000000eff137e24 */ /* 0x000fe2000f8e00ff */
[----:B------:R-:W0:Y:S02]  /*0e20*/  FENCE.VIEW.ASYNC.S ;  /* 0x00000000000073c6 */ /* 0x000e240000000000 */
[----:B0-----:R0:W1:Y:S01]  /*0e30*/  @!UP3 SYNCS.EXCH.64 URZ, [UR13], UR4 ;  /* 0x000000040dffb5b2 */ /* 0x0010620008000100 */
[----:B------:R-:W-:Y:S01]  /*0e40*/  IMAD.U32 R9, RZ, RZ, UR14 ;  /* 0x0000000eff097e24 */ /* 0x000fe2000f8e00ff */
[----:B------:R-:W-:Y:S01]  /*0e50*/  LEA.HI.X.SX32 R7, R8, R39, 0x1, P1 ;  /* 0x0000002708077211 */ /* 0x000fe200008f0eff */
[----:B-1----:R-:W-:Y:S01]  /*0e60*/  BAR.SYNC.DEFER_BLOCKING 0x0 ;  /* 0x0000000000007b1d */ /* 0x002fe20000010000 */
[----:B------:R-:W-:Y:S01]  /*0e70*/  IMAD R30, R17, 0x2, R14 ;  /* 0x00000002111e7824 */ /* 0x000fe200078e020e */
[----:B------:R-:W-:-:S03]  /*0e80*/  IADD3 R8, P5, PT, R10, R35, RZ ;  /* 0x000000230a087210 */ /* 0x000fc60007fbe0ff */
[----:B------:R-:W-:Y:S01]  /*0e90*/  IMAD R20, R9, 0x2, R30 ;  /* 0x0000000209147824 */ /* 0x000fe200078e021e */
[----:B------:R-:W-:Y:S01]  /*0ea0*/  LOP3.LUT R18, R3, 0x1a, RZ, 0xfc, !PT ;  /* 0x0000001a03127812 */ /* 0x000fe200078efcff */
[----:B------:R-:W-:Y:S01]  /*0eb0*/  IMAD.U32 R15, RZ, RZ, UR14 ;  /* 0x0000000eff0f7e24 */ /* 0x000fe2000f8e00ff */
[----:B------:R-:W-:Y:S01]  /*0ec0*/  PRMT R70, RZ, 0x7610, R70 ;  /* 0x00007610ff467816 */ /* 0x000fe20000000046 */
[----:B------:R-:W-:Y:S01]  /*0ed0*/  IMAD R40, R13, 0x2, R20 ;  /* 0x000000020d287824 */ /* 0x000fe200078e0214 */
[----:B------:R-:W-:Y:S01]  /*0ee0*/  LEA.HI.X.SX32 R9, R10, R39, 0x1, P5 ;  /* 0x000000270a097211 */ /* 0x000fe200028f0eff */
[----:B------:R-:W1:Y:S01]  /*0ef0*/  LDCU UR8, c[0x0][0x3b0] ;  /* 0x00007600ff0877ac */ /* 0x000e620008000800 */
[----:B------:R-:W-:Y:S01]  /*0f00*/  PLOP3.LUT P1, PT, PT, PT, UP1, 0x80, 0x8 ;  /* 0x000000000008781c */ /* 0x000fe20003f2f018 */
[----:B------:R-:W-:Y:S01]  /*0f10*/  IMAD R32, R15, 0x2, R40 ;  /* 0x000000020f207824 */ /* 0x000fe200078e0228 */
[----:B------:R-:W-:Y:S02]  /*0f20*/  IADD3 R10, P5, PT, R14, R35, RZ ;  /* 0x000000230e0a7210 */ /* 0x000fe40007fbe0ff */
[----:B------:R-:W-:Y:S01]  /*0f30*/  ISETP.LT.AND P1, PT, R12, UR18, P1 ;  /* 0x000000120c007c0c */ /* 0x000fe20008f21270 */
[----:B------:R-:W2:Y:S01]  /*0f40*/  @P0 LDG.E.U8 R41, desc[UR20][R6.64] ;  /* 0x0000001406290981 */ /* 0x000ea2000c1e1100 */
[----:B------:R-:W-:-:S03]  /*0f50*/  PLOP3.LUT P0, PT, PT, PT, UP1, 0x80, 0x8 ;  /* 0x000000000008781c */ /* 0x000fc60003f0f018 */
[----:B------:R-:W3:Y:S01]  /*0f60*/  @P4 LDG.E.U8 R65, desc[UR20][R8.64] ;  /* 0x0000001408414981 */ /* 0x000ee2000c1e1100 */
[----:B------:R-:W-:Y:S02]  /*0f70*/  ISETP.LT.AND P0, PT, R11, UR18, P0 ;  /* 0x000000120b007c0c */ /* 0x000fe40008701270 */
[----:B------:R-:W-:Y:S02]  /*0f80*/  LEA.HI.X.SX32 R11, R14, R39, 0x1, P5 ;  /* 0x000000270e0b7211 */ /* 0x000fe400028f0eff */
[C---:B------:R-:W-:Y:S02]  /*0f90*/  IADD3 R12, P5, PT, R32.reuse, R35, RZ ;  /* 0x00000023200c7210 */ /* 0x040fe40007fbe0ff */
[----:B------:R-:W-:Y:S01]  /*0fa0*/  PLOP3.LUT P4, PT, PT, PT, UP1, 0x80, 0x8 ;  /* 0x000000000008781c */ /* 0x000fe20003f8f018 */
[----:B------:R-:W4:Y:S01]  /*0fb0*/  @P3 LDG.E.U8 R67, desc[UR20][R10.64] ;  /* 0x000000140a433981 */ /* 0x000f22000c1e1100 */
[----:B------:R-:W-:Y:S02]  /*0fc0*/  LEA.HI.X.SX32 R13, R32, R39, 0x1, P5 ;  /* 0x00000027200d7211 */ /* 0x000fe400028f0eff */
[----:B------:R-:W-:-:S02]  /*0fd0*/  IADD3 R14, P5, PT, R22, R35, RZ ;  /* 0x00000023160e7210 */ /* 0x000fc40007fbe0ff */
[----:B------:R-:W-:Y:S01]  /*0fe0*/  LOP3.LUT R17, R3, 0x12, RZ, 0xfc, !PT ;  /* 0x0000001203117812 */ /* 0x000fe200078efcff */
[----:B------:R-:W5:Y:S01]  /*0ff0*/  @P2 LDG.E.U8 R75, desc[UR20][R12.64] ;  /* 0x000000140c4b2981 */ /* 0x000f62000c1e1100 */
[----:B------:R-:W-:Y:S02]  /*1000*/  PLOP3.LUT P3, PT, PT, PT, UP1, 0x80, 0x8 ;  /* 0x000000000008781c */ /* 0x000fe40003f6f018 */
[----:B------:R-:W-:Y:S02]  /*1010*/  LEA.HI.X.SX32 R15, R22, R39, 0x1, P5 ;  /* 0x00000027160f7211 */ /* 0x000fe400028f0eff */
[----:B------:R-:W-:Y:S02]  /*1020*/  ISETP.LT.AND P4, PT, R16, UR18, P4 ;  /* 0x0000001210007c0c */ /* 0x000fe4000a781270 */
[----:B------:R-:W-:Y:S01]  /*1030*/  PLOP3.LUT P2, PT, PT, PT, UP1, 0x80, 0x8 ;  /* 0x000000000008781c */ /* 0x000fe20003f4f018 */
[----:B------:R-:W2:Y:S01]  /*1040*/  @P0 LDG.E.U8 R58, desc[UR20][R14.64] ;  /* 0x000000140e3a0981 */ /* 0x000ea2000c1e1100 */
[----:B------:R-:W-:-:S02]  /*1050*/  IADD3 R16, P5, PT, R24, R35, RZ ;  /* 0x0000002318107210 */ /* 0x000fc40007fbe0ff */
[----:B------:R-:W-:Y:S01]  /*1060*/  ISETP.LT.AND P3, PT, R17, UR18, P3 ;  /* 0x0000001211007c0c */ /* 0x000fe20009f61270 */
[----:B------:R-:W-:Y:S01]  /*1070*/  IMAD R32, R19, 0x2, R32 ;  /* 0x0000000213207824 */ /* 0x000fe200078e0220 */
[----:B------:R-:W-:Y:S02]  /*1080*/  ISETP.LT.AND P2, PT, R18, UR18, P2 ;  /* 0x0000001212007c0c */ /* 0x000fe40009741270 */
[----:B------:R-:W-:Y:S02]  /*1090*/  LEA.HI.X.SX32 R17, R24, R39, 0x1, P5 ;  /* 0x0000002718117211 */ /* 0x000fe400028f0eff */
[----:B------:R-:W-:Y:S02]  /*10a0*/  LOP3.LUT R18, R3, 0xc, RZ, 0xfc, !PT ;  /* 0x0000000c03127812 */ /* 0x000fe400078efcff */
[----:B------:R-:W-:Y:S01]  /*10b0*/  PLOP3.LUT P0, PT, PT, PT, UP1, 0x80, 0x8 ;  /* 0x000000000008781c */ /* 0x000fe20003f0f018 */
[----:B------:R-:W2:Y:S01]  /*10c0*/  @P1 LDG.E.U8 R70, desc[UR20][R16.64] ;  /* 0x0000001410461981 */ /* 0x000ea2000c1e1100 */
[----:B------:R-:W-:-:S02]  /*10d0*/  IADD3 R22, P1, PT, R32, R35, RZ ;  /* 0x0000002320167210 */ /* 0x000fc40007f3e0ff */
[----:B------:R-:W-:Y:S02]  /*10e0*/  ISETP.LT.AND P0, PT, R18, UR18, P0 ;  /* 0x0000001212007c0c */ /* 0x000fe40008701270 */
[C---:B------:R-:W-:Y:S02]  /*10f0*/  IADD3 R18, P5, PT, R30.reuse, R35, RZ ;  /* 0x000000231e127210 */ /* 0x040fe40007fbe0ff */
[----:B------:R-:W-:Y:S02]  /*1100*/  PRMT R74, RZ, 0x7610, R74 ;  /* 0x00007610ff4a7816 */ /* 0x000fe4000000004a */
[----:B------:R-:W-:Y:S02]  /*1110*/  PRMT R72, RZ, 0x7610, R72 ;  /* 0x00007610ff487816 */ /* 0x000fe40000000048 */
[-C--:B------:R-:W-:Y:S02]  /*1120*/  LEA.HI.X.SX32 R19, R30, R39.reuse, 0x1, P5 ;  /* 0x000000271e137211 */ /* 0x080fe400028f0eff */
[----:B------:R-:W-:-:S03]  /*1130*/  LEA.HI.X.SX32 R23, R32, R39, 0x1, P1 ;  /* 0x0000002720177211 */ /* 0x000fc600008f0eff */
[----:B------:R-:W2:Y:S04]  /*1140*/  @P3 LDG.E.U8 R74, desc[UR20][R18.64] ;  /* 0x00000014124a3981 */ /* 0x000ea8000c1e1100 */
[----:B------:R-:W2:Y:S01]  /*1150*/  @P2 LDG.E.U8 R72, desc[UR20][R22.64] ;  /* 0x0000001416482981 */ /* 0x000ea2000c1e1100 */
[----:B------:R-:W-:-:S04]  /*1160*/  IABS R33, R21 ;  /* 0x0000001500217213 */ /* 0x000fc80000000000 */
[----:B------:R-:W0:Y:S08]  /*1170*/  I2F.RP R34, R33 ;  /* 0x0000002100227306 */ /* 0x000e300000209400 */
[----:B0-----:R-:W0:Y:S01]  /*1180*/  MUFU.RCP R34, R34 ;  /* 0x0000002200227308 */ /* 0x001e220000001000 */
[----:B------:R-:W-:Y:S02]  /*1190*/  IADD3 R24, P3, PT, R26, R35, RZ ;  /* 0x000000231a187210 */ /* 0x000fe40007f7e0ff */
[----:B------:R-:W-:-:S02]  /*11a0*/  LOP3.LUT R27, R3, 0x14, RZ, 0xfc, !PT ;  /* 0x00000014031b7812 */ /* 0x000fc400078efcff */
[----:B------:R-:W-:Y:S02]  /*11b0*/  PLOP3.LUT P1, PT, PT, PT, UP1, 0x80, 0x8 ;  /* 0x000000000008781c */ /* 0x000fe40003f2f018 */
[----:B------:R-:W-:Y:S02]  /*11c0*/  LEA.HI.X.SX32 R25, R26, R39, 0x1, P3 ;  /* 0x000000271a197211 */ /* 0x000fe400018f0eff */
[----:B------:R-:W-:Y:S01]  /*11d0*/  IADD3 R26, P2, PT, R28, R35, RZ ;  /* 0x000000231c1a7210 */ /* 0x000fe20007f5e0ff */
[----:B0-----:R-:W-:-:S04]  /*11e0*/  VIADD R30, R34, 0xffffffe ;  /* 0x0ffffffe221e7836 */ /* 0x001fc80000000000 */
[----:B------:R-:W0:Y:S01]  /*11f0*/  F2I.FTZ.U32.TRUNC.NTZ R31, R30 ;  /* 0x0000001e001f7305 */ /* 0x000e22000021f000 */
[----:B------:R-:W-:Y:S02]  /*1200*/  ISETP.LT.AND P1, PT, R27, UR18, P1 ;  /* 0x000000121b007c0c */ /* 0x000fe40008f21270 */
[----:B------:R-:W-:Y:S02]  /*1210*/  LEA.HI.X.SX32 R27, R28, R39, 0x1, P2 ;  /* 0x000000271c1b7211 */ /* 0x000fe400010f0eff */
[C---:B------:R-:W-:Y:S02]  /*1220*/  IADD3 R28, P2, PT, R20.reuse, R35, RZ ;  /* 0x00000023141c7210 */ /* 0x040fe40007f5e0ff */
[----:B------:R-:W-:Y:S02]  /*1230*/  SHF.R.U32.HI R37, RZ, 0x5, R0 ;  /* 0x00000005ff257819 */ /* 0x000fe40000011600 */
[----:B------:R-:W-:Y:S01]  /*1240*/  LEA.HI.X.SX32 R29, R20, R39, 0x1, P2 ;  /* 0x00000027141d7211 */ /* 0x000fe200010f0eff */
[----:B------:R-:W-:Y:S01]  /*1250*/  IMAD.SHL.U32 R20, R5, 0x20, RZ ;  /* 0x0000002005147824 */ /* 0x000fe200078e00ff */
[----:B------:R-:W-:Y:S01]  /*1260*/  SGXT.U32 R37, R37, 0x2 ;  /* 0x000000022525781a */ /* 0x000fe20000000000 */
[----:B0-----:R-:W-:-:S03]  /*1270*/  IMAD.MOV R38, RZ, RZ, -R31 ;  /* 0x000000ffff267224 */ /* 0x001fc600078e0a1f */
[----:B------:R-:W-:Y:S01]  /*1280*/  LOP3.LUT R34, R20, R37, RZ, 0xfc, !PT ;  /* 0x0000002514227212 */ /* 0x000fe200078efcff */
[----:B------:R-:W-:Y:S02]  /*1290*/  IMAD.MOV.U32 R30, RZ, RZ, RZ ;  /* 0x000000ffff1e7224 */ /* 0x000fe400078e00ff */
[----:B------:R-:W-:Y:S01]  /*12a0*/  IMAD R37, R38, R33, RZ ;  /* 0x0000002126257224 */ /* 0x000fe200078e02ff */
[C---:B------:R-:W-:Y:S02]  /*12b0*/  LOP3.LUT R5, R34.reuse, 0x4, RZ, 0xfc, !PT ;  /* 0x0000000422057812 */ /* 0x040fe400078efcff */
[----:B------:R-:W-:Y:S01]  /*12c0*/  LOP3.LUT R45, R34, 0x8, RZ, 0xfc, !PT ;  /* 0x00000008222d7812 */ /* 0x000fe200078efcff */
[----:B------:R-:W-:Y:S01]  /*12d0*/  IMAD.HI.U32 R31, R31, R37, R30 ;  /* 0x000000251f1f7227 */ /* 0x000fe200078e001e */
[----:B------:R-:W-:Y:S02]  /*12e0*/  IABS R44, R5 ;  /* 0x00000005002c7213 */ /* 0x000fe40000000000 */
[----:B------:R-:W-:-:S02]  /*12f0*/  IABS R46, R45 ;  /* 0x0000002d002e7213 */ /* 0x000fc40000000000 */
[----:B------:R-:W-:Y:S01]  /*1300*/  IABS R42, R34 ;  /* 0x00000022002a7213 */ /* 0x000fe20000000000 */
[----:B------:R-:W-:Y:S01]  /*1310*/  IMAD.HI.U32 R37, R31, R44, RZ ;  /* 0x0000002c1f257227 */ /* 0x000fe200078e00ff */
[----:B------:R-:W-:-:S03]  /*1320*/  LOP3.LUT R47, R34, 0x10, RZ, 0xfc, !PT ;  /* 0x00000010222f7812 */ /* 0x000fc600078efcff */
[----:B------:R-:W-:Y:S01]  /*1330*/  IMAD.HI.U32 R38, R31, R46, RZ ;  /* 0x0000002e1f267227 */ /* 0x000fe200078e00ff */
[----:B------:R-:W-:-:S03]  /*1340*/  LOP3.LUT R49, R34, 0xc, RZ, 0xfc, !PT ;  /* 0x0000000c22317812 */ /* 0x000fc600078efcff */
[----:B------:R-:W-:-:S04]  /*1350*/  IMAD.HI.U32 R30, R31, R42, RZ ;  /* 0x0000002a1f1e7227 */ /* 0x000fc800078e00ff */
[----:B------:R-:W-:Y:S02]  /*1360*/  IMAD.MOV R37, RZ, RZ, -R37 ;  /* 0x000000ffff257224 */ /* 0x000fe400078e0a25 */
[----:B------:R-:W-:Y:S02]  /*1370*/  IMAD.MOV R43, RZ, RZ, -R38 ;  /* 0x000000ffff2b7224 */ /* 0x000fe400078e0a26 */
[----:B------:R-:W-:Y:S02]  /*1380*/  IMAD.MOV R30, RZ, RZ, -R30 ;  /* 0x000000ffff1e7224 */ /* 0x000fe400078e0a1e */
[C---:B------:R-:W-:Y:S01]  /*1390*/  IMAD R38, R33.reuse, R37, R44 ;  /* 0x0000002521267224 */ /* 0x040fe200078e022c */
[----:B------:R-:W-:Y:S02]  /*13a0*/  IABS R37, R47 ;  /* 0x0000002f00257213 */ /* 0x000fe40000000000 */
[----:B------:R-:W-:Y:S01]  /*13b0*/  IABS R48, R49 ;  /* 0x0000003100307213 */ /* 0x000fe20000000000 */
[----:B------:R-:W-:-:S02]  /*13c0*/  IMAD R30, R33, R30, R42 ;  /* 0x0000001e211e7224 */ /* 0x000fc400078e022a */
[----:B------:R-:W-:Y:S02]  /*13d0*/  IMAD R42, R33, R43, R46 ;  /* 0x0000002b212a7224 */ /* 0x000fe400078e022e */
[----:B------:R-:W-:Y:S02]  /*13e0*/  IMAD.MOV.U32 R46, RZ, RZ, R37 ;  /* 0x000000ffff2e7224 */ /* 0x000fe400078e0025 */
[----:B------:R-:W-:Y:S01]  /*13f0*/  IMAD.MOV.U32 R44, RZ, RZ, R48 ;  /* 0x000000ffff2c7224 */ /* 0x000fe200078e0030 */
[C---:B------:R-:W-:Y:S01]  /*1400*/  LOP3.LUT R53, R34.reuse, 0x18, RZ, 0xfc, !PT ;  /* 0x0000001822357812 */ /* 0x040fe200078efcff */
[C---:B------:R-:W-:Y:S01]  /*1410*/  IMAD.HI.U32 R43, R31.reuse, R46, RZ ;  /* 0x0000002e1f2b7227 */ /* 0x040fe200078e00ff */
[----:B------:R-:W-:Y:S02]  /*1420*/  PRMT R73, RZ, 0x7610, R73 ;  /* 0x00007610ff497816 */ /* 0x000fe40000000049 */
[C---:B------:R-:W-:Y:S01]  /*1430*/  LOP3.LUT R55, R34.reuse, 0x14, RZ, 0xfc, !PT ;  /* 0x0000001422377812 */ /* 0x040fe200078efcff */
[----:B------:R-:W-:Y:S01]  /*1440*/  IMAD.HI.U32 R37, R31, R44, RZ ;  /* 0x0000002c1f257227 */ /* 0x000fe200078e00ff */
[----:B------:R-:W-:-:S02]  /*1450*/  LOP3.LUT R51, R34, 0x1c, RZ, 0xfc, !PT ;  /* 0x0000001c22337812 */ /* 0x000fc400078efcff */
[----:B------:R-:W-:Y:S01]  /*1460*/  IABS R48, R53 ;  /* 0x0000003500307213 */ /* 0x000fe20000000000 */
[----:B------:R-:W-:Y:S01]  /*1470*/  IMAD.MOV R43, RZ, RZ, -R43 ;  /* 0x000000ffff2b7224 */ /* 0x000fe200078e0a2b */
[----:B------:R-:W-:Y:S01]  /*1480*/  IABS R52, R55 ;  /* 0x0000003700347213 */ /* 0x000fe20000000000 */
[----:B------:R-:W-:Y:S01]  /*1490*/  IMAD.MOV R37, RZ, RZ, -R37 ;  /* 0x000000ffff257224 */ /* 0x000fe200078e0a25 */
[----:B------:R-:W5:Y:S01]  /*14a0*/  @P0 LDG.E.U8 R73, desc[UR20][R26.64] ;  /* 0x000000141a490981 */ /* 0x000f62000c1e1100 */
[----:B------:R-:W-:Y:S01]  /*14b0*/  IABS R54, R51 ;  /* 0x0000003300367213 */ /* 0x000fe20000000000 */
[C---:B------:R-:W-:Y:S01]  /*14c0*/  IMAD R46, R33.reuse, R43, R46 ;  /* 0x0000002b212e7224 */ /* 0x040fe200078e022e */
[C---:B------:R-:W-:Y:S01]  /*14d0*/  ISETP.GT.U32.AND P0, PT, R33.reuse, R30, PT ;  /* 0x0000001e2100720c */ /* 0x040fe20003f04070 */
[----:B------:R-:W-:Y:S02]  /*14e0*/  IMAD R44, R33, R37, R44 ;  /* 0x00000025212c7224 */ /* 0x000fe400078e022c */
[----:B------:R-:W-:Y:S01]  /*14f0*/  IMAD.HI.U32 R43, R31, R48, RZ ;  /* 0x000000301f2b7227 */ /* 0x000fe200078e00ff */
[----:B------:R-:W-:-:S03]  /*1500*/  ISETP.GT.U32.AND P3, PT, R33, R38, PT ;  /* 0x000000262100720c */ /* 0x000fc60003f64070 */
[----:B------:R-:W-:Y:S01]  /*1510*/  IMAD.HI.U32 R37, R31, R52, RZ ;  /* 0x000000341f257227 */ /* 0x000fe200078e00ff */
[----:B------:R-:W-:-:S03]  /*1520*/  PRMT R59, RZ, 0x7610, R59 ;  /* 0x00007610ff3b7816 */ /* 0x000fc6000000003b */
[----:B------:R-:W-:Y:S01]  /*1530*/  IMAD.HI.U32 R31, R31, R54, RZ ;  /* 0x000000361f1f7227 */ /* 0x000fe200078e00ff */
[----:B------:R-:W-:Y:S02]  /*1540*/  PRMT R71, RZ, 0x7610, R71 ;  /* 0x00007610ff477816 */ /* 0x000fe40000000047 */
[C---:B------:R-:W-:Y:S01]  /*1550*/  ISETP.GT.U32.AND P2, PT, R33.reuse, R44, PT ;  /* 0x0000002c2100720c */ /* 0x040fe20003f44070 */
[----:B------:R-:W-:Y:S01]  /*1560*/  IMAD.MOV R43, RZ, RZ, -R43 ;  /* 0x000000ffff2b7224 */ /* 0x000fe200078e0a2b */
[C---:B------:R-:W-:Y:S01]  /*1570*/  ISETP.GT.U32.AND P5, PT, R33.reuse, R46, PT ;  /* 0x0000002e2100720c */ /* 0x040fe20003fa4070 */
[----:B------:R-:W-:Y:S01]  /*1580*/  IMAD.MOV R37, RZ, RZ, -R37 ;  /* 0x000000ffff257224 */ /* 0x000fe200078e0a25 */
[----:B------:R-:W5:Y:S01]  /*1590*/  @P4 LDG.E.U8 R59, desc[UR20][R24.64] ;  /* 0x00000014183b4981 */ /* 0x000f62000c1e1100 */
[----:B------:R-:W-:Y:S02]  /*15a0*/  IMAD.MOV R31, RZ, RZ, -R31 ;  /* 0x000000ffff1f7224 */ /* 0x000fe400078e0a1f */
[C---:B------:R-:W-:Y:S01]  /*15b0*/  IMAD R48, R33.reuse, R43, R48 ;  /* 0x0000002b21307224 */ /* 0x040fe200078e0230 */
[----:B------:R-:W5:Y:S01]  /*15c0*/  @P1 LDG.E.U8 R71, desc[UR20][R28.64] ;  /* 0x000000141c471981 */ /* 0x000f62000c1e1100 */
[----:B------:R-:W-:-:S02]  /*15d0*/  IMAD R52, R33, R37, R52 ;  /* 0x0000002521347224 */ /* 0x000fc400078e0234 */
[C---:B------:R-:W-:Y:S02]  /*15e0*/  IMAD R54, R33.reuse, R31, R54 ;  /* 0x0000001f21367224 */ /* 0x040fe400078e0236 */
[--C-:B------:R-:W-:Y:S01]  /*15f0*/  @!P0 IMAD.IADD R30, R30, 0x1, -R33.reuse ;  /* 0x000000011e1e8824 */ /* 0x100fe200078e0a21 */
[C---:B------:R-:W-:Y:S02]  /*1600*/  ISETP.GT.U32.AND P0, PT, R33.reuse, R48, PT ;  /* 0x000000302100720c */ /* 0x040fe40003f04070 */
[C---:B------:R-:W-:Y:S01]  /*1610*/  ISETP.GT.U32.AND P4, PT, R33.reuse, R52, PT ;  /* 0x000000342100720c */ /* 0x040fe20003f84070 */
[--C-:B------:R-:W-:Y:S01]  /*1620*/  @!P3 IMAD.IADD R38, R38, 0x1, -R33.reuse ;  /* 0x000000012626b824 */ /* 0x100fe200078e0a21 */
[C---:B------:R-:W-:Y:S02]  /*1630*/  ISETP.GT.U32.AND P1, PT, R33.reuse, R42, PT ;  /* 0x0000002a2100720c */ /* 0x040fe40003f24070 */
[----:B------:R-:W-:Y:S01]  /*1640*/  ISETP.GT.U32.AND P3, PT, R33, R54, PT ;  /* 0x000000362100720c */ /* 0x000fe20003f64070 */
[----:B------:R-:W-:-:S02]  /*1650*/  @!P2 IMAD.IADD R44, R44, 0x1, -R33 ;  /* 0x000000012c2ca824 */ /* 0x000fc400078e0a21 */
[----:B------:R-:W-:Y:S01]  /*1660*/  @!P5 IMAD.IADD R46, R46, 0x1, -R33 ;  /* 0x000000012e2ed824 */ /* 0x000fe200078e0a21 */
[----:B------:R-:W-:-:S03]  /*1670*/  ISETP.GT.U32.AND P2, PT, R33, R38, PT ;  /* 0x000000262100720c */ /* 0x000fc60003f44070 */
[--C-:B------:R-:W-:Y:S02]  /*1680*/  @!P0 IMAD.IADD R48, R48, 0x1, -R33.reuse ;  /* 0x0000000130308824 */ /* 0x100fe400078e0a21 */
[--C-:B------:R-:W-:Y:S01]  /*1690*/  @!P4 IMAD.IADD R52, R52, 0x1, -R33.reuse ;  /* 0x000000013434c824 */ /* 0x100fe200078e0a21 */
[C---:B------:R-:W-:Y:S01]  /*16a0*/  ISETP.GT.U32.AND P4, PT, R33.reuse, R44, PT ;  /* 0x0000002c2100720c */ /* 0x040fe20003f84070 */
[--C-:B------:R-:W-:Y:S01]  /*16b0*/  @!P1 IMAD.IADD R42, R42, 0x1, -R33.reuse ;  /* 0x000000012a2a9824 */ /* 0x100fe200078e0a21 */
[C---:B------:R-:W-:Y:S01]  /*16c0*/  ISETP.GT.U32.AND P1, PT, R33.reuse, R30, PT ;  /* 0x0000001e2100720c */ /* 0x040fe20003f24070 */
[--C-:B------:R-:W-:Y:S01]  /*16d0*/  @!P3 IMAD.IADD R54, R54, 0x1, -R33.reuse ;  /* 0x000000013636b824 */ /* 0x100fe200078e0a21 */
[C---:B------:R-:W-:Y:S02]  /*16e0*/  ISETP.GT.U32.AND P0, PT, R33.reuse, R46, PT ;  /* 0x0000002e2100720c */ /* 0x040fe40003f04070 */
[C---:B------:R-:W-:Y:S02]  /*16f0*/  ISETP.GT.U32.AND P3, PT, R33.reuse, R48, PT ;  /* 0x000000302100720c */ /* 0x040fe40003f64070 */
[----:B------:R-:W-:Y:S01]  /*1700*/  ISETP.GT.U32.AND P5, PT, R33, R42, PT ;  /* 0x0000002a2100720c */ /* 0x000fe20003fa4070 */
[----:B------:R-:W-:Y:S01]  /*1710*/  @!P2 IMAD.IADD R38, R38, 0x1, -R33 ;  /* 0x000000012626a824 */ /* 0x000fe200078e0a21 */
[----:B------:R-:W-:-:S03]  /*1720*/  LOP3.LUT R50, R0, 0x1f, RZ, 0xc0, !PT ;  /* 0x0000001f00327812 */ /* 0x000fc600078ec0ff */
[--C-:B------:R-:W-:Y:S01]  /*1730*/  @!P4 IMAD.IADD R44, R44, 0x1, -R33.reuse ;  /* 0x000000012c2cc824 */ /* 0x100fe200078e0a21 */
[----:B------:R-:W-:Y:S01]  /*1740*/  ISETP.GE.AND P4, PT, R34, RZ, PT ;  /* 0x000000ff2200720c */ /* 0x000fe20003f86270 */
[--C-:B------:R-:W-:Y:S01]  /*1750*/  @!P1 IMAD.IADD R30, R30, 0x1, -R33.reuse ;  /* 0x000000011e1e9824 */ /* 0x100fe200078e0a21 */
[C---:B------:R-:W-:Y:S01]  /*1760*/  ISETP.GT.U32.AND P2, PT, R33.reuse, R54, PT ;  /* 0x000000362100720c */ /* 0x040fe20003f44070 */
[--C-:B------:R-:W-:Y:S01]  /*1770*/  @!P0 IMAD.IADD R46, R46, 0x1, -R33.reuse ;  /* 0x000000012e2e8824 */ /* 0x100fe200078e0a21 */
[----:B------:R-:W-:Y:S01]  /*1780*/  ISETP.GT.U32.AND P1, PT, R33, R52, PT ;  /* 0x000000342100720c */ /* 0x000fe20003f24070 */
[--C-:B------:R-:W-:Y:S01]  /*1790*/  @!P3 IMAD.IADD R48, R48, 0x1, -R33.reuse ;  /* 0x000000013030b824 */ /* 0x100fe200078e0a21 */
[----:B------:R-:W-:Y:S01]  /*17a0*/  ISETP.GE.AND P0, PT, R5, RZ, PT ;  /* 0x000000ff0500720c */ /* 0x000fe20003f06270 */
[----:B------:R-:W-:Y:S01]  /*17b0*/  IMAD R57, R50, UR15, RZ ;  /* 0x0000000f32397c24 */ /* 0x000fe2000f8e02ff */
[----:B------:R-:W-:Y:S01]  /*17c0*/  ISETP.GE.AND P3, PT, R49, RZ, PT ;  /* 0x000000ff3100720c */ /* 0x000fe20003f66270 */
[----:B------:R-:W-:-:S03]  /*17d0*/  @!P5 IMAD.IADD R42, R42, 0x1, -R33 ;  /* 0x000000012a2ad824 */ /* 0x000fc600078e0a21 */
[C---:B------:R-:W-:Y:S01]  /*17e0*/  IADD3 R56, P5, PT, R57.reuse, UR26, RZ ;  /* 0x0000001a39387c10 */ /* 0x040fe2000ffbe0ff */
[----:B------:R-:W-:Y:S02]  /*17f0*/  IMAD.MOV.U32 R60, RZ, RZ, R44 ;  /* 0x000000ffff3c7224 */ /* 0x000fe400078e002c */
[----:B------:R-:W-:Y:S01]  /*1800*/  @!P4 IMAD.MOV R30, RZ, RZ, -R30 ;  /* 0x000000ffff1ec224 */ /* 0x000fe200078e0a1e */
[----:B------:R-:W-:Y:S01]  /*1810*/  LEA.HI.X.SX32 R57, R57, UR27, 0x1, P5 ;  /* 0x0000001b39397c11 */ /* 0x000fe2000a8f0eff */
[--C-:B------:R-:W-:Y:S01]  /*1820*/  @!P2 IMAD.IADD R54, R54, 0x1, -R33.reuse ;  /* 0x000000013636a824 */ /* 0x100fe200078e0a21 */
[----:B------:R-:W-:Y:S01]  /*1830*/  ISETP.GE.AND P4, PT, R47, RZ, PT ;  /* 0x000000ff2f00720c */ /* 0x000fe20003f86270 */
[----:B------:R-:W-:Y:S01]  /*1840*/  @!P1 IMAD.IADD R52, R52, 0x1, -R33 ;  /* 0x0000000134349824 */ /* 0x000fe200078e0a21 */
[----:B------:R-:W-:Y:S01]  /*1850*/  ISETP.GE.AND P5, PT, R55, RZ, PT ;  /* 0x000000ff3700720c */ /* 0x000fe20003fa6270 */
[----:B------:R-:W-:Y:S01]  /*1860*/  @!P0 IMAD.MOV R38, RZ, RZ, -R38 ;  /* 0x000000ffff268224 */ /* 0x000fe200078e0a26 */
[----:B------:R-:W-:Y:S01]  /*1870*/  LOP3.LUT R5, R3, 0x6, RZ, 0xfc, !PT ;  /* 0x0000000603057812 */ /* 0x000fe200078efcff */
[----:B------:R-:W-:Y:S01]  /*1880*/  @!P3 IMAD.MOV R60, RZ, RZ, -R60 ;  /* 0x000000ffff3cb224 */ /* 0x000fe200078e0a3c */
[----:B------:R-:W-:-:S02]  /*1890*/  PLOP3.LUT P2, PT, PT, PT, UP1, 0x80, 0x8 ;  /* 0x000000000008781c */ /* 0x000fc40003f4f018 */
[----:B------:R-:W-:Y:S02]  /*18a0*/  ISETP.GE.AND P1, PT, R45, RZ, PT ;  /* 0x000000ff2d00720c */ /* 0x000fe40003f26270 */
[----:B------:R-:W-:Y:S02]  /*18b0*/  ISETP.GE.AND P0, PT, R53, RZ, PT ;  /* 0x000000ff3500720c */ /* 0x000fe40003f06270 */
[----:B------:R-:W-:Y:S02]  /*18c0*/  ISETP.GE.AND P3, PT, R51, RZ, PT ;  /* 0x000000ff3300720c */ /* 0x000fe40003f66270 */
[----:B------:R-:W-:Y:S01]  /*18d0*/  ISETP.LT.AND P2, PT, R5, UR18, P2 ;  /* 0x0000001205007c0c */ /* 0x000fe20009741270 */
[----:B------:R-:W-:Y:S02]  /*18e0*/  IMAD.U32 R5, RZ, RZ, UR14 ;  /* 0x0000000eff057e24 */ /* 0x000fe4000f8e00ff */
[----:B------:R-:W-:Y:S02]  /*18f0*/  IMAD.MOV.U32 R62, RZ, RZ, R46 ;  /* 0x000000ffff3e7224 */ /* 0x000fe400078e002e */
[----:B------:R-:W-:-:S02]  /*1900*/  IMAD R64, R5, 0x2, R32 ;  /* 0x0000000205407824 */ /* 0x000fc400078e0220 */
[----:B------:R-:W-:Y:S02]  /*1910*/  IMAD.MOV.U32 R34, RZ, RZ, R42 ;  /* 0x000000ffff227224 */ /* 0x000fe400078e002a */
[----:B------:R-:W-:Y:S01]  /*1920*/  IMAD.MOV.U32 R32, RZ, RZ, R48 ;  /* 0x000000ffff207224 */ /* 0x000fe200078e0030 */
[----:B------:R-:W-:Y:S01]  /*1930*/  LOP3.LUT R43, RZ, R21, RZ, 0x33, !PT ;  /* 0x00000015ff2b7212 */ /* 0x000fe200078e33ff */
[----:B------:R-:W-:Y:S01]  /*1940*/  @!P4 IMAD.MOV R62, RZ, RZ, -R62 ;  /* 0x000000ffff3ec224 */ /* 0x000fe200078e0a3e */
[----:B------:R-:W-:Y:S01]  /*1950*/  ISETP.NE.AND P4, PT, R21, RZ, PT ;  /* 0x000000ff1500720c */ /* 0x000fe20003f85270 */
[----:B------:R-:W-:Y:S01]  /*1960*/  @!P5 IMAD.MOV R52, RZ, RZ, -R52 ;  /* 0x000000ffff34d224 */ /* 0x000fe200078e0a34 */
[C---:B------:R-:W-:Y:S01]  /*1970*/  LEA.HI R5, R0.reuse, 0xe, RZ, 0x1a ;  /* 0x0000000e00057811 */ /* 0x040fe200078fd0ff */
[----:B------:R-:W-:Y:S02]  /*1980*/  @!P1 IMAD.MOV R34, RZ, RZ, -R34 ;  /* 0x000000ffff229224 */ /* 0x000fe400078e0a22 */
[----:B------:R-:W-:Y:S01]  /*1990*/  @!P0 IMAD.MOV R32, RZ, RZ, -R32 ;  /* 0x000000ffff208224 */ /* 0x000fe200078e0a20 */
[----:B------:R-:W-:Y:S01]  /*19a0*/  LEA.HI R21, R0, 0x1e, RZ, 0x1a ;  /* 0x0000001e00157811 */ /* 0x000fe200078fd0ff */
[----:B------:R-:W-:Y:S01]  /*19b0*/  @!P3 IMAD.MOV R54, RZ, RZ, -R54 ;  /* 0x000000ffff36b224 */ /* 0x000fe200078e0a36 */
[----:B------:R-:W-:Y:S01]  /*19c0*/  SEL R48, R43, R52, !P4 ;  /* 0x000000342b307207 */ /* 0x000fe20006000000 */
[----:B------:R-:W-:Y:S01]  /*19d0*/  IMAD R52, R5, UR14, RZ ;  /* 0x0000000e05347c24 */ /* 0x000fe2000f8e02ff */
[----:B------:R-:W-:-:S02]  /*19e0*/  SEL R42, R43, R30, !P4 ;  /* 0x0000001e2b2a7207 */ /* 0x000fc40006000000 */
[C---:B------:R-:W-:Y:S02]  /*19f0*/  SEL R44, R43.reuse, R38, !P4 ;  /* 0x000000262b2c7207 */ /* 0x040fe40006000000 */
[C---:B------:R-:W-:Y:S02]  /*1a00*/  SEL R45, R43.reuse, R34, !P4 ;  /* 0x000000222b2d7207 */ /* 0x040fe40006000000 */
[C---:B------:R-:W-:Y:S02]  /*1a10*/  SEL R46, R43.reuse, R60, !P4 ;  /* 0x0000003c2b2e7207 */ /* 0x040fe40006000000 */
[C---:B------:R-:W-:Y:S02]  /*1a20*/  SEL R47, R43.reuse, R62, !P4 ;  /* 0x0000003e2b2f7207 */ /* 0x040fe40006000000 */
[C---:B------:R-:W-:Y:S02]  /*1a30*/  SEL R49, R43.reuse, R32, !P4 ;  /* 0x000000202b317207 */ /* 0x040fe40006000000 */
[----:B------:R-:W-:Y:S01]  /*1a40*/  SEL R43, R43, R54, !P4 ;  /* 0x000000362b2b7207 */ /* 0x000fe20006000000 */
[----:B------:R-:W-:Y:S01]  /*1a50*/  IMAD R54, R21, UR14, RZ ;  /* 0x0000000e15367c24 */ /* 0x000fe2000f8e02ff */
[----:B------:R-:W-:-:S02]  /*1a60*/  IADD3 R30, P3, PT, R36, R35, RZ ;  /* 0x00000023241e7210 */ /* 0x000fc40007f7e0ff */
[-C--:B------:R-:W-:Y:S02]  /*1a70*/  IADD3 R32, P4, PT, R64, R35.reuse, RZ ;  /* 0x0000002340207210 */ /* 0x080fe40007f9e0ff */
[----:B------:R-:W-:Y:S02]  /*1a80*/  PLOP3.LUT P1, PT, PT, PT, UP1, 0x80, 0x8 ;  /* 0x000000000008781c */ /* 0x000fe40003f2f018 */
[----:B------:R-:W-:Y:S02]  /*1a90*/  IADD3 R34, P0, PT, R52, R35, RZ ;  /* 0x0000002334227210 */ /* 0x000fe40007f1e0ff */
[----:B------:R-:W-:Y:S02]  /*1aa0*/  PRMT R60, RZ, 0x7610, R60 ;  /* 0x00007610ff3c7816 */ /* 0x000fe4000000003c */
[-C--:B------:R-:W-:Y:S02]  /*1ab0*/  LEA.HI.X.SX32 R31, R36, R39.reuse, 0x1, P3 ;  /* 0x00000027241f7211 */ /* 0x080fe400018f0eff */
[----:B------:R-:W-:-:S02]  /*1ac0*/  LEA.HI.X.SX32 R33, R64, R39, 0x1, P4 ;  /* 0x0000002740217211 */ /* 0x000fc400020f0eff */
[-C--:B------:R-:W-:Y:S01]  /*1ad0*/  IADD3 R36, P3, PT, R40, R35.reuse, RZ ;  /* 0x0000002328247210 */ /* 0x080fe20007f7e0ff */
[----:B------:R-:W5:Y:S01]  /*1ae0*/  @P2 LDG.E.U8 R60, desc[UR20][R30.64] ;  /* 0x000000141e3c2981 */ /* 0x000f62000c1e1100 */
[----:B------:R-:W-:Y:S02]  /*1af0*/  IADD3 R38, P4, PT, R54, R35, RZ ;  /* 0x0000002336267210 */ /* 0x000fe40007f9e0ff */
[----:B------:R-:W-:Y:S02]  /*1b00*/  ISETP.LT.AND P1, PT, R5, UR18, P1 ;  /* 0x0000001205007c0c */ /* 0x000fe40008f21270 */
[----:B------:R-:W-:Y:S02]  /*1b10*/  LEA.HI.X.SX32 R35, R52, R39, 0x1, P0 ;  /* 0x0000002734237211 */ /* 0x000fe400000f0eff */
[----:B------:R-:W-:Y:S02]  /*1b20*/  LOP3.LUT R5, R3, 0x1c, RZ, 0xfc, !PT ;  /* 0x0000001c03057812 */ /* 0x000fe400078efcff */
[----:B------:R-:W-:-:S02]  /*1b30*/  PLOP3.LUT P0, PT, PT, PT, UP1, 0x80, 0x8 ;  /* 0x000000000008781c */ /* 0x000fc40003f0f018 */
[----:B------:R-:W-:Y:S02]  /*1b40*/  PLOP3.LUT P2, PT, PT, PT, UP1, 0x80, 0x8 ;  /* 0x000000000008781c */ /* 0x000fe40003f4f018 */
[----:B------:R-:W-:Y:S02]  /*1b50*/  ISETP.LT.AND P0, PT, R5, UR18, P0 ;  /* 0x0000001205007c0c */ /* 0x000fe40008701270 */
[-C--:B------:R-:W-:Y:S02]  /*1b60*/  LEA.HI.X.SX32 R37, R40, R39.reuse, 0x1, P3 ;  /* 0x0000002728257211 */ /* 0x080fe400018f0eff */
[----:B------:R-:W-:Y:S02]  /*1b70*/  ISETP.LT.AND P2, PT, R21, UR18, P2 ;  /* 0x0000001215007c0c */ /* 0x000fe40009741270 */
[----:B------:R-:W-:Y:S01]  /*1b80*/  LEA.HI.X.SX32 R39, R54, R39, 0x1, P4 ;  /* 0x0000002736277211 */ /* 0x000fe200020f0eff */
[----:B------:R-:W-:-:S04]  /*1b90*/  @!UP2 UIADD3 UR4, UPT, UPT, -UR6, 0x100000, URZ ;  /* 0x001000000604a890 */ /* 0x000fc8000fffe1ff */
[----:B------:R-:W-:Y:S02]  /*1ba0*/  @!UP2 USHF.L.U32 UR5, UR4, 0xb, URZ ;  /* 0x0000000b0405a899 */ /* 0x000fe400080006ff */
[----:B------:R-:W-:Y:S01]  /*1bb0*/  @!UP2 USHF.L.U32 UR4, UR4, 0x1, URZ ;  /* 0x000000010404a899 */ /* 0x000fe200080006ff */
[----:B------:R-:W-:Y:S02]  /*1bc0*/  LOP3.LUT R40, R3, 0x16, RZ, 0xfc, !PT ;  /* 0x0000001603287812 */ /* 0x000fe400078efcff */
[----:B------:R-:W-:Y:S02]  /*1bd0*/  PLOP3.LUT P4, PT, PT, PT, UP1, 0x80, 0x8 ;  /* 0x000000000008781c */ /* 0x000fe40003f8f018 */
[----:B------:R-:W-:Y:S02]  /*1be0*/  PLOP3.LUT P3, PT, PT, PT, UP1, 0x80, 0x8 ;  /* 0x000000000008781c */ /* 0x000fe40003f6f018 */
[----:B------:R-:W-:Y:S02]  /*1bf0*/  PRMT R69, RZ, 0x7610, R69 ;  /* 0x00007610ff457816 */ /* 0x000fe40000000045 */
[----:B------:R-:W-:-:S02]  /*1c00*/  ISETP.LT.AND P4, PT, R40, UR18, P4 ;  /* 0x0000001228007c0c */ /* 0x000fc4000a781270 */
[----:B------:R-:W-:Y:S01]  /*1c10*/  ISETP.LT.AND P3, PT, R50, UR18, P3 ;  /* 0x0000001232007c0c */ /* 0x000fe20009f61270 */
[----:B-1----:R-:W-:Y:S01]  /*1c20*/  IMAD R50, R42, UR8, RZ ;  /* 0x000000082a327c24 */ /* 0x002fe2000f8e02ff */
[----:B------:R-:W-:Y:S01]  /*1c30*/  PRMT R62, RZ, 0x7610, R62 ;  /* 0x00007610ff3e7816 */ /* 0x000fe2000000003e */
[----:B------:R-:W-:Y:S01]  /*1c40*/  VOTEU.ALL UP1, P6 ;  /* 0x0000000000ff7886 */ /* 0x000fe20003020000 */
[----:B------:R-:W-:Y:S01]  /*1c50*/  PRMT R64, RZ, 0x7610, R64 ;  /* 0x00007610ff407816 */ /* 0x000fe20000000040 */
[----:B------:R-:W-:Y:S01]  /*1c60*/  IMAD R52, R44, UR8, RZ ;  /* 0x000000082c347c24 */ /* 0x000fe2000f8e02ff */
[----:B------:R-:W5:Y:S01]  /*1c70*/  @P0 LDG.E.U8 R69, desc[UR20][R32.64] ;  /* 0x0000001420450981 */ /* 0x000f62000c1e1100 */
[----:B------:R-:W-:Y:S01]  /*1c80*/  IMAD R54, R45, UR8, RZ ;  /* 0x000000082d367c24 */ /* 0x000fe2000f8e02ff */
[-C--:B------:R-:W-:Y:S01]  /*1c90*/  IADD3 R42, P0, PT, R50, R56.reuse, RZ ;  /* 0x00000038322a7210 */ /* 0x080fe20007f1e0ff */
[----:B------:R-:W-:Y:S01]  /*1ca0*/  IMAD R51, R46, UR8, RZ ;  /* 0x000000082e337c24 */ /* 0x000fe2000f8e02ff */
[----:B------:R-:W5:Y:S01]  /*1cb0*/  @P1 LDG.E.U8 R62, desc[UR20][R34.64] ;  /* 0x00000014223e1981 */ /* 0x000f62000c1e1100 */
[----:B------:R-:W-:Y:S01]  /*1cc0*/  PRMT R66, RZ, 0x7610, R66 ;  /* 0x00007610ff427816 */ /* 0x000fe20000000042 */
[----:B------:R0:W1:Y:S01]  /*1cd0*/  @!UP1 SYNCS.EXCH.64 URZ, [UR22+0x1808], UR4 ;  /* 0x0018080416ff95b2 */ /* 0x0000620008000100 */
[----:B------:R-:W-:Y:S01]  /*1ce0*/  IMAD R53, R47, UR8, RZ ;  /* 0x000000082f357c24 */ /* 0x000fe2000f8e02ff */
[----:B------:R-:W5:Y:S01]  /*1cf0*/  @P2 LDG.E.U8 R64, desc[UR20][R38.64] ;  /* 0x0000001426402981 */ /* 0x000f62000c1e1100 */
[-C--:B------:R-:W-:Y:S01]  /*1d00*/  IADD3 R44, P1, PT, R52, R56.reuse, RZ ;  /* 0x00000038342c7210 */ /* 0x080fe20007f3e0ff */
[----:B------:R-:W-:Y:S01]  /*1d10*/  IMAD R55, R48, UR8, RZ ;  /* 0x0000000830377c24 */ /* 0x000fe2000f8e02ff */
[----:B------:R-:W-:Y:S01]  /*1d20*/  IADD3 R46, P2, PT, R54, R56, RZ ;  /* 0x00000038362e7210 */ /* 0x000fe20007f5e0ff */
[----:B--2---:R2:W-:Y:S01]  /*1d30*/  STS.U8 [R4+UR22], R41 ;  /* 0x0000002904007988 */ /* 0x0045e20008000016 */
[----:B------:R-:W-:Y:S01]  /*1d40*/  IMAD R61, R49, UR8, RZ ;  /* 0x00000008313d7c24 */ /* 0x000fe2000f8e02ff */
[----:B------:R-:W-:-:S02]  /*1d50*/  LEA.HI.X.SX32 R45, R52, R57, 0x1, P1 ;  /* 0x00000039342d7211 */ /* 0x000fc400008f0eff */
[-C--:B------:R-:W-:Y:S01]  /*1d60*/  LEA.HI.X.SX32 R47, R54, R57.reuse, 0x1, P2 ;  /* 0x00000039362f7211 */ /* 0x080fe200010f0eff */
[----:B------:R-:W5:Y:S01]  /*1d70*/  @P4 LDG.E.U8 R66, desc[UR20][R36.64] ;  /* 0x0000001424424981 */ /* 0x000f62000c1e1100 */
[-C--:B------:R-:W-:Y:S01]  /*1d80*/  IADD3 R52, P2, PT, R55, R56.reuse, RZ ;  /* 0x0000003837347210 */ /* 0x080fe20007f5e0ff */
[----:B--2---:R-:W-:Y:S01]  /*1d90*/  IMAD R41, R43, UR8, RZ ;  /* 0x000000082b297c24 */ /* 0x004fe2000f8e02ff */
[----:B------:R-:W-:Y:S02]  /*1da0*/  LEA.HI.X.SX32 R43, R50, R57, 0x1, P0 ;  /* 0x00000039322b7211 */ /* 0x000fe400000f0eff */
[-C--:B------:R-:W-:Y:S02]  /*1db0*/  IADD3 R48, P0, PT, R51, R56.reuse, RZ ;  /* 0x0000003833307210 */ /* 0x080fe40007f1e0ff */
[-C--:B------:R-:W-:Y:S02]  /*1dc0*/  IADD3 R50, P1, PT, R53, R56.reuse, RZ ;  /* 0x0000003835327210 */ /* 0x080fe40007f3e0ff */
[----:B------:R-:W-:-:S02]  /*1dd0*/  IADD3 R54, P4, PT, R61, R56, RZ ;  /* 0x000000383d367210 */ /* 0x000fc40007f9e0ff */
[----:B------:R-:W-:Y:S02]  /*1de0*/  IADD3 R56, P5, PT, R41, R56, RZ ;  /* 0x0000003829387210 */ /* 0x000fe40007fbe0ff */
[-C--:B------:R-:W-:Y:S02]  /*1df0*/  LEA.HI.X.SX32 R49, R51, R57.reuse, 0x1, P0 ;  /* 0x0000003933317211 */ /* 0x080fe400000f0eff */
[-C--:B------:R-:W-:Y:S02]  /*1e00*/  LEA.HI.X.SX32 R51, R53, R57.reuse, 0x1, P1 ;  /* 0x0000003935337211 */ /* 0x080fe400008f0eff */
[-C--:B------:R-:W-:Y:S02]  /*1e10*/  LEA.HI.X.SX32 R53, R55, R57.reuse, 0x1, P2 ;  /* 0x0000003937357211 */ /* 0x080fe400010f0eff */
[-C--:B------:R-:W-:Y:S02]  /*1e20*/  LEA.HI.X.SX32 R55, R61, R57.reuse, 0x1, P4 ;  /* 0x000000393d377211 */ /* 0x080fe400020f0eff */
[----:B------:R-:W-:-:S02]  /*1e30*/  LEA.HI.X.SX32 R57, R41, R57, 0x1, P5 ;  /* 0x0000003929397211 */ /* 0x000fc400028f0eff */
[----:B------:R-:W-:Y:S01]  /*1e40*/  LOP3.LUT R41, R4, 0x10, RZ, 0x3c, !PT ;  /* 0x0000001004297812 */ /* 0x000fe200078e3cff */
[----:B---3--:R2:W-:Y:S01]  /*1e50*/  STS.U8 [R4+UR22+0x200], R65 ;  /* 0x0002004104007988 */ /* 0x0085e20008000016 */
[----:B------:R-:W-:Y:S02]  /*1e60*/  PRMT R61, RZ, 0x7610, R61 ;  /* 0x00007610ff3d7816 */ /* 0x000fe4000000003d */
[----:B------:R-:W-:Y:S01]  /*1e70*/  PRMT R63, RZ, 0x7610, R63 ;  /* 0x00007610ff3f7816 */ /* 0x000fe2000000003f */
[----:B----4-:R3:W-:Y:S01]  /*1e80*/  STS.U8 [R4+UR22+0x400], R67 ;  /* 0x0004004304007988 */ /* 0x0107e20008000016 */
[----:B------:R-:W-:-:S03]  /*1e90*/  PRMT R68, RZ, 0x7610, R68 ;  /* 0x00007610ff447816 */ /* 0x000fc60000000044 */
[----:B-----5:R-:W-:Y:S01]  /*1ea0*/  STS.U8 [R4+UR22+0x600], R75 ;  /* 0x0006004b04007988 */ /* 0x020fe20008000016 */
[----:B--2---:R-:W-:-:S03]  /*1eb0*/  PRMT R65, RZ, 0x7610, R65 ;  /* 0x00007610ff417816 */ /* 0x004fc60000000041 */
[----:B------:R2:W-:Y:S01]  /*1ec0*/  STS.U8 [R41+UR22+0x280], R70 ;  /* 0x0002804629007988 */ /* 0x0005e20008000016 */
[----:B---3--:R-:W-:-:S03]  /*1ed0*/  PRMT R67, RZ, 0x7610, R67 ;  /* 0x00007610ff437816 */ /* 0x008fc60000000043 */
[----:B------:R3:W-:Y:S04]  /*1ee0*/  STS.U8 [R41+UR22+0x480], R74 ;  /* 0x0004804a29007988 */ /* 0x0007e80008000016 */
[----:B------:R4:W-:Y:S01]  /*1ef0*/  STS.U8 [R41+UR22+0x680], R72 ;  /* 0x0006804829007988 */ /* 0x0009e20008000016 */
[----:B--2---:R-:W-:-:S03]  /*1f00*/  PRMT R70, RZ, 0x7610, R70 ;  /* 0x00007610ff467816 */ /* 0x004fc60000000046 */
[----:B------:R-:W2:Y:S01]  /*1f10*/  @P3 LDG.E.U8 R61, desc[UR20][R42.64] ;  /* 0x000000142a3d3981 */ /* 0x000ea2000c1e1100 */
[----:B---3--:R-:W-:-:S03]  /*1f20*/  PRMT R74, RZ, 0x7610, R74 ;  /* 0x00007610ff4a7816 */ /* 0x008fc6000000004a */
[----:B------:R-:W3:Y:S01]  /*1f30*/  @P3 LDG.E.U8 R63, desc[UR20][R46.64] ;  /* 0x000000142e3f3981 */ /* 0x000ee2000c1e1100 */
[----:B----4-:R-:W-:-:S03]  /*1f40*/  PRMT R72, RZ, 0x7610, R72 ;  /* 0x00007610ff487816 */ /* 0x010fc60000000048 */
[----:B------:R-:W4:Y:S04]  /*1f50*/  @P3 LDG.E.U8 R65, desc[UR20][R50.64] ;  /* 0x0000001432413981 */ /* 0x000f28000c1e1100 */
[----:B------:R-:W5:Y:S04]  /*1f60*/  @P3 LDG.E.U8 R67, desc[UR20][R54.64] ;  /* 0x0000001436433981 */ /* 0x000f68000c1e1100 */
[----:B------:R-:W5:Y:S04]  /*1f70*/  @P3 LDG.E.U8 R68, desc[UR20][R44.64] ;  /* 0x000000142c443981 */ /* 0x000f68000c1e1100 */
[----:B------:R-:W5:Y:S04]  /*1f80*/  @P3 LDG.E.U8 R70, desc[UR20][R48.64] ;  /* 0x0000001430463981 */ /* 0x000f68000c1e1100 */
[----:B------:R-:W5:Y:S04]  /*1f90*/  @P3 LDG.E.U8 R74, desc[UR20][R52.64] ;  /* 0x00000014344a3981 */ /* 0x000f68000c1e1100 */
[----:B------:R-:W5:Y:S04]  /*1fa0*/  @P3 LDG.E.U8 R72, desc[UR20][R56.64] ;  /* 0x0000001438483981 */ /* 0x000f68000c1e1100 */
[----:B------:R0:W-:Y:S02]  /*1fb0*/  STS.U8 [R41+UR22+0x80], R58 ;  /* 0x0000803a29007988 */ /* 0x0001e40008000016 */
[----:B0-----:R-:W-:-:S05]  /*1fc0*/  LOP3.LUT R58, R4, 0x20, RZ, 0x3c, !PT ;  /* 0x00000020043a7812 */ /* 0x001fca00078e3cff */
[----:B------:R-:W-:Y:S04]  /*1fd0*/  STS.U8 [R58+UR22+0x300], R73 ;  /* 0x000300493a007988 */ /* 0x000fe80008000016 */
[----:B------:R0:W-:Y:S04]  /*1fe0*/  STS.U8 [R58+UR22+0x100], R59 ;  /* 0x0001003b3a007988 */ /* 0x0001e80008000016 */
[----:B------:R1:W-:Y:S01]  /*1ff0*/  STS.U8 [R58+UR22+0x500], R71 ;  /* 0x000500473a007988 */ /* 0x0003e20008000016 */
[----:B0-----:R-:W-:Y:S01]  /*2000*/  LOP3.LUT R59, R4, 0x30, RZ, 0x3c, !PT ;  /* 0x00000030043b7812 */ /* 0x001fe200078e3cff */
[----:B------:R-:W-:-:S04]  /*2010*/  UISETP.NE.U32.AND UP1, UPT, UR7, URZ, UPT ;  /* 0x000000ff0700728c */ /* 0x000fc8000bf25070 */
[----:B------:R-:W-:Y:S02]  /*2020*/  UISETP.LT.OR UP2, UPT, UR28, 0x20, UP1 ;  /* 0x000000201c00788c */ /* 0x000fe40008f41670 */
[----:B------:R-:W-:Y:S01]  /*2030*/  UISETP.GE.AND UP3, UPT, UR28, 0x40, UPT ;  /* 0x000000401c00788c */ /* 0x000fe2000bf66270 */
[----:B------:R0:W-:Y:S04]  /*2040*/  STS.U8 [R58+UR22+0x700], R69 ;  /* 0x000700453a007988 */ /* 0x0001e80008000016 */
[----:B------:R0:W-:Y:S04]  /*2050*/  STS.U8 [R59+UR22+0x180], R60 ;  /* 0x0001803c3b007988 */ /* 0x0001e80008000016 */
[----:B------:R0:W-:Y:S04]  /*2060*/  STS.U8 [R59+UR22+0x380], R62 ;  /* 0x0003803e3b007988 */ /* 0x0001e80008000016 */
[----:B------:R0:W-:Y:S04]  /*2070*/  STS.U8 [R59+UR22+0x780], R64 ;  /* 0x000780403b007988 */ /* 0x0001e80008000016 */
[----:B------:R0:W-:Y:S04]  /*2080*/  STS.U8 [R59+UR22+0x580], R66 ;  /* 0x000580423b007988 */ /* 0x0001e80008000016 */
[----:B--2---:R0:W-:Y:S04]  /*2090*/  STS.U8 [R4+UR22+0x1000], R61 ;  /* 0x0010003d04007988 */ /* 0x0041e80008000016 */
[----:B---3--:R0:W-:Y:S04]  /*20a0*/  STS.U8 [R4+UR22+0x1100], R63 ;  /* 0x0011003f04007988 */ /* 0x0081e80008000016 */
[----:B----4-:R0:W-:Y:S04]  /*20b0*/  STS.U8 [R4+UR22+0x1200], R65 ;  /* 0x0012004104007988 */ /* 0x0101e80008000016 */
[----:B-----5:R0:W-:Y:S04]  /*20c0*/  STS.U8 [R4+UR22+0x1300], R67 ;  /* 0x0013004304007988 */ /* 0x0201e80008000016 */
[----:B------:R0:W-:Y:S04]  /*20d0*/  STS.U8 [R41+UR22+0x1080], R68 ;  /* 0x0010804429007988 */ /* 0x0001e80008000016 */
[----:B------:R0:W-:Y:S04]  /*20e0*/  STS.U8 [R41+UR22+0x1180], R70 ;  /* 0x0011804629007988 */ /* 0x0001e80008000016 */
[----:B------:R0:W-:Y:S04]  /*20f0*/  STS.U8 [R41+UR22+0x1280], R74 ;  /* 0x0012804a29007988 */ /* 0x0001e80008000016 */
[----:B------:R0:W-:Y:S01]  /*2100*/  STS.U8 [R41+UR22+0x1380], R72 ;  /* 0x0013804829007988 */ /* 0x0001e20008000016 */
[----:B-1----:R1:W-:Y:S06]  /*2110*/  MEMBAR.ALL.CTA ;  /* 0x0000000000007992 */ /* 0x0023ec0000008000 */
[----:B-1----:R-:W1:Y:S02]  /*2120*/  FENCE.VIEW.ASYNC.S ;  /* 0x00000000000073c6 */ /* 0x002e640000000000 */
[----:B-1----:R-:W-:Y:S06]  /*2130*/  BAR.SYNC.DEFER_BLOCKING 0x0 ;  /* 0x0000000000007b1d */ /* 0x002fec0000010000 */
[----:B------:R-:W-:Y:S05]  /*2140*/  BRA.U UP2, `(.L_x_6) ;  /* 0x00000001023c7547 */ /* 0x000fea000b800000 */
[----:B------:R-:W-:Y:S02]  /*2150*/  UIADD3 UR4, UPT, UPT, UR22, 0x1000, URZ ;  /* 0x0000100016047890 */ /* 0x000fe4000fffe0ff */
[----:B------:R-:W-:Y:S02]  /*2160*/  USHF.R.U32.HI UR6, URZ, 0x4, UR22 ;  /* 0x00000004ff067899 */ /* 0x000fe40008011616 */
[----:B------:R-:W-:Y:S02]  /*2170*/  USHF.R.U32.HI UR4, URZ, 0x4, UR4 ;  /* 0x00000004ff047899 */ /* 0x000fe40008011604 */
[----:B------:R-:W-:Y:S02]  /*2180*/  USGXT.U32 UR6, UR6, 0xe ;  /* 0x0000000e0606789a */ /* 0x000fe40008000000 */
[----:B------:R-:W-:Y:S01]  /*2190*/  USGXT.U32 UR8, UR4, 0xe ;  /* 0x0000000e0408789a */ /* 0x000fe20008000000 */
[----:B------:R-:W-:Y:S02]  /*21a0*/  UMOV UR5, URZ ;  /* 0x000000ff00057c82 */ /* 0x000fe40008000000 */
[----:B------:R-:W-:Y:S01]  /*21b0*/  UMOV UR4, UR10 ;  /* 0x0000000a00047c82 */ /* 0x000fe20008000000 */
[----:B------:R-:W-:Y:S01]  /*21c0*/  UMOV UR16, 0x0 ;  /* 0x0000000000107882 */ /* 0x000fe20000000000 */
[----:B------:R-:W-:Y:S01]  /*21d0*/  UMOV UR17, 0x4088010 ;  /* 0x0408801000117882 */ /* 0x000fe20000000000 */
[----:B------:R-:W-:Y:S01]  /*21e0*/  UMOV UR7, 0x80004020 ;  /* 0x8000402000077882 */ /* 0x000fe20000000000 */
[----:B------:R-:W-:Y:S01]  /*21f0*/  UMOV UR9, 0xc0004010 ;  /* 0xc000401000097882 */ /* 0x000fe20000000000 */
[----:B------:R-:W-:Y:S01]  /*2200*/  UMOV UR4, UR4 ;  /* 0x0000000400047c82 */ /* 0x000fe20008000000 */
[----:B------:R1:W-:Y:S01]  /*2210*/  UTCQMMA gdesc[UR6], gdesc[UR8], tmem[UR23], tmem[UR16], idesc[UR17], !UPT ;  /* 0x00ff1008060075ea */ /* 0x0003e2000f800317 */
[----:B------:R1:W-:Y:S01]  /*2220*/  UTCBAR [UR4], URZ ;  /* 0x000000ff040073e9 */ /* 0x0003e200080000ff */
[----:B------:R-:W-:-:S02]  /*2230*/  NOP ;  /* 0x0000000000007918 */ /* 0x000fc40000000000 */
.L_x_6:
[----:B-1----:R-:W-:Y:S01]  /*2240*/  UMOV UR4, URZ ;  /* 0x000000ff00047c82 */ /* 0x002fe20008000000 */
[----:B------:R-:W-:Y:S05]  /*2250*/  BRA.U !UP3, `(.L_x_7) ;  /* 0x0000000d0b2c7547 */ /* 0x000fea000b800000 */
[----:B------:R-:W-:Y:S01]  /*2260*/  USHF.R.S32.HI UR4, URZ, 0x1f, UR28 ;  /* 0x0000001fff047899 */ /* 0x000fe2000801141c */
[----:B0-----:R-:W-:Y:S01]  /*2270*/  IMAD.MOV.U32 R60, RZ, RZ, RZ ;  /* 0x000000ffff3c7224 */ /* 0x001fe200078e00ff */
[----:B------:R-:W-:Y:S02]  /*2280*/  UIADD3 UR5, UPT, UPT, UR22, 0x800, URZ ;  /* 0x0000080016057890 */ /* 0x000fe4000fffe0ff */
[----:B------:R-:W-:Y:S02]  /*2290*/  ULEA.HI UR4, UR4, UR28, URZ, 0x5 ;  /* 0x0000001c04047291 */ /* 0x000fe4000f8f28ff */
[----:B------:R-:W-:Y:S02]  /*22a0*/  UIADD3 UR6, UPT, UPT, UR22, 0x1400, URZ ;  /* 0x0000140016067890 */ /* 0x000fe4000fffe0ff */
[----:B------:R-:W-:Y:S02]  /*22b0*/  USHF.R.S32.HI UR4, URZ, 0x5, UR4 ;  /* 0x00000005ff047899 */ /* 0x000fe40008011404 */
[----:B------:R-:W-:-:S02]  /*22c0*/  USHF.R.U32.HI UR5, URZ, 0x4, UR5 ;  /* 0x00000004ff057899 */ /* 0x000fc40008011605 */
[----:B------:R-:W-:Y:S02]  /*22d0*/  UISETP.LT.AND UP2, UPT, UR4, 0x2, UPT ;  /* 0x000000020400788c */ /* 0x000fe4000bf41270 */
[----:B------:R-:W-:Y:S02]  /*22e0*/  USHF.R.U32.HI UR6, URZ, 0x4, UR6 ;  /* 0x00000004ff067899 */ /* 0x000fe40008011606 */
[----:B------:R-:W-:Y:S02]  /*22f0*/  USEL UR4, UR4, 0x2, !UP2 ;  /* 0x0000000204047887 */ /* 0x000fe4000d000000 */
[----:B------:R-:W-:Y:S02]  /*2300*/  USGXT.U32 UR8, UR5, 0xe ;  /* 0x0000000e0508789a */ /* 0x000fe40008000000 */
[----:B------:R-:W-:Y:S02]  /*2310*/  USHF.L.U32 UR14, UR14, 0x5, URZ ;  /* 0x000000050e0e7899 */ /* 0x000fe400080006ff */
[----:B------:R-:W-:-:S02]  /*2320*/  USHF.L.U32 UR15, UR15, 0x5, URZ ;  /* 0x000000050f0f7899 */ /* 0x000fc400080006ff */
[----:B------:R-:W-:Y:S02]  /*2330*/  UIADD3 UR18, UPT, UPT, UR18, -0x20, URZ ;  /* 0xffffffe012127890 */ /* 0x000fe4000fffe0ff */
[----:B------:R-:W-:Y:S02]  /*2340*/  USGXT.U32 UR16, UR6, 0xe ;  /* 0x0000000e0610789a */ /* 0x000fe40008000000 */
[----:B------:R-:W-:Y:S01]  /*2350*/  UIADD3 UR17, UPT, UPT, UR4, -0x1, URZ ;  /* 0xffffffff04117890 */ /* 0x000fe2000fffe0ff */
[----:B------:R-:W-:Y:S01]  /*2360*/  UMOV UR13, UR10 ;  /* 0x0000000a000d7c82 */ /* 0x000fe20008000000 */
[----:B------:R-:W-:Y:S01]  /*2370*/  UMOV UR19, 0x1 ;  /* 0x0000000100137882 */ /* 0x000fe20000000000 */
[----:B------:R-:W-:-:S09]  /*2380*/  UMOV UR5, URZ ;  /* 0x000000ff00057c82 */ /* 0x000fd20008000000 */
.L_x_10:
[----:B------:R-:W-:Y:S01]  /*2390*/  IMAD.U32 R60, R60, -0x80000000, RZ ;  /* 0x800000003c3c7824 */ /* 0x000fe200078e00ff */
[----:B------:R-:W-:Y:S02]  /*23a0*/  USHF.R.S32.HI UR6, URZ, 0x1f, UR15 ;  /* 0x0000001fff067899 */ /* 0x000fe4000801140f */
[----:B------:R-:W-:Y:S01]  /*23b0*/  IADD3 R54, P4, PT, R54, UR15, RZ ;  /* 0x0000000f36367c10 */ /* 0x000fe2000ff9e0ff */
[----:B------:R-:W-:Y:S01]  /*23c0*/  USHF.R.S32.HI UR4, URZ, 0x1f, UR14 ;  /* 0x0000001fff047899 */ /* 0x000fe2000801140e */
[----:B------:R-:W0:Y:S01]  /*23d0*/  SYNCS.PHASECHK.TRANS64.TRYWAIT P6, [UR13], R60 ;  /* 0x0000003cff0075a7 */ /* 0x000e2200080c110d */
[----:B------:R-:W-:Y:S02]  /*23e0*/  IADD3 R52, P3, PT, R52, UR15, RZ ;  /* 0x0000000f34347c10 */ /* 0x000fe4000ff7e0ff */
[----:B------:R-:W-:Y:S02]  /*23f0*/  IADD3.X R55, PT, PT, R55, UR6, RZ, P4, !PT ;  /* 0x0000000637377c10 */ /* 0x000fe4000a7fe4ff */
[----:B------:R-:W-:-:S02]  /*2400*/  IADD3 R46, P4, PT, R46, UR15, RZ ;  /* 0x0000000f2e2e7c10 */ /* 0x000fc4000ff9e0ff */
[----:B------:R-:W-:Y:S02]  /*2410*/  IADD3.X R53, PT, PT, R53, UR6, RZ, P3, !PT ;  /* 0x0000000635357c10 */ /* 0x000fe40009ffe4ff */
[----:B------:R-:W-:Y:S02]  /*2420*/  IADD3.X R47, PT, PT, R47, UR6, RZ, P4, !PT ;  /* 0x000000062f2f7c10 */ /* 0x000fe4000a7fe4ff */
[----:B------:R-:W-:Y:S02]  /*2430*/  IADD3 R50, P2, PT, R50, UR15, RZ ;  /* 0x0000000f32327c10 */ /* 0x000fe4000ff5e0ff */
[----:B------:R-:W-:Y:S02]  /*2440*/  IADD3 R44, P3, PT, R44, UR15, RZ ;  /* 0x0000000f2c2c7c10 */ /* 0x000fe4000ff7e0ff */
[----:B------:R-:W-:Y:S02]  /*2450*/  IADD3 R32, P4, PT, R32, UR14, RZ ;  /* 0x0000000e20207c10 */ /* 0x000fe4000ff9e0ff */
[----:B------:R-:W-:-:S02]  /*2460*/  IADD3.X R51, PT, PT, R51, UR6, RZ, P2, !PT ;  /* 0x0000000633337c10 */ /* 0x000fc400097fe4ff */
        /* <DEDUP_REMOVED lines=11> */
[----:B------:R-:W-:-:S02]  /*2520*/  IADD3 R34, P4, PT, R34, UR14, RZ ;  /* 0x0000000e22227c10 */ /* 0x000fc4000ff9e0ff */
[----:B------:R-:W-:Y:S02]  /*2530*/  IADD3.X R57, PT, PT, R57, UR6, RZ, P5, !PT ;  /* 0x0000000639397c10 */ /* 0x000fe4000affe4ff */
[----:B------:R-:W-:Y:S02]  /*2540*/  IADD3.X R13, PT, PT, R13, UR4, RZ, P2, !PT ;  /* 0x000000040d0d7c10 */ /* 0x000fe400097fe4ff */
[----:B------:R-:W-:Y:S02]  /*2550*/  IADD3.X R19, PT, PT, R19, UR4, RZ, P3, !PT ;  /* 0x0000000413137c10 */ /* 0x000fe40009ffe4ff */
[----:B------:R-:W-:Y:S02]  /*2560*/  IADD3.X R35, PT, PT, R35, UR4, RZ, P4, !PT ;  /* 0x0000000423237c10 */ /* 0x000fe4000a7fe4ff */
[----:B------:R-:W-:Y:S02]  /*2570*/  IADD3 R48, P5, PT, R48, UR15, RZ ;  /* 0x0000000f30307c10 */ /* 0x000fe4000ffbe0ff */
[----:B------:R-:W-:-:S02]  /*2580*/  IADD3 R10, P2, PT, R10, UR14, RZ ;  /* 0x0000000e0a0a7c10 */ /* 0x000fc4000ff5e0ff */
[----:B------:R-:W-:Y:S02]  /*2590*/  IADD3 R26, P3, PT, R26, UR14, RZ ;  /* 0x0000000e1a1a7c10 */ /* 0x000fe4000ff7e0ff */
[----:B------:R-:W-:Y:S02]  /*25a0*/  IADD3 R8, P4, PT, R8, UR14, RZ ;  /* 0x0000000e08087c10 */ /* 0x000fe4000ff9e0ff */
[----:B------:R-:W-:Y:S02]  /*25b0*/  LOP3.LUT R61, R3, 0x2, RZ, 0xfc, !PT ;  /* 0x00000002033d7812 */ /* 0x000fe400078efcff */
[----:B------:R-:W-:Y:S02]  /*25c0*/  IADD3.X R49, PT, PT, R49, UR6, RZ, P5, !PT ;  /* 0x0000000631317c10 */ /* 0x000fe4000affe4ff */
[----:B------:R-:W-:Y:S02]  /*25d0*/  IADD3.X R11, PT, PT, R11, UR4, RZ, P2, !PT ;  /* 0x000000040b0b7c10 */ /* 0x000fe400097fe4ff */
[----:B------:R-:W-:-:S02]  /*25e0*/  IADD3.X R27, PT, PT, R27, UR4, RZ, P3, !PT ;  /* 0x000000041b1b7c10 */ /* 0x000fc40009ffe4ff */
[----:B------:R-:W-:Y:S02]  /*25f0*/  IADD3.X R9, PT, PT, R9, UR4, RZ, P4, !PT ;  /* 0x0000000409097c10 */ /* 0x000fe4000a7fe4ff */
[----:B------:R-:W-:Y:S02]  /*2600*/  ISETP.GE.AND P0, PT, R61, UR18, PT ;  /* 0x000000123d007c0c */ /* 0x000fe4000bf06270 */
[----:B------:R-:W-:Y:S02]  /*2610*/  IADD3 R38, P5, PT, R38, UR14, RZ ;  /* 0x0000000e26267c10 */ /* 0x000fe4000ffbe0ff */
[----:B------:R-:W-:Y:S02]  /*2620*/  IADD3 R16, P2, PT, R16, UR14, RZ ;  /* 0x0000000e10107c10 */ /* 0x000fe4000ff5e0ff */
[----:B------:R-:W-:Y:S02]  /*2630*/  IADD3 R30, P3, PT, R30, UR14, RZ ;  /* 0x0000000e1e1e7c10 */ /* 0x000fe4000ff7e0ff */
[----:B------:R-:W-:-:S02]  /*2640*/  IADD3 R24, P4, PT, R24, UR14, RZ ;  /* 0x0000000e18187c10 */ /* 0x000fc4000ff9e0ff */
[C---:B------:R-:W-:Y:S02]  /*2650*/  LOP3.LUT R62, R3.reuse, 0x4, RZ, 0xfc, !PT ;  /* 0x00000004033e7812 */ /* 0x040fe400078efcff */
[----:B------:R-:W-:Y:S02]  /*2660*/  LOP3.LUT R61, R3, 0x6, RZ, 0xfc, !PT ;  /* 0x00000006033d7812 */ /* 0x000fe400078efcff */
[----:B------:R-:W-:Y:S02]  /*2670*/  IADD3.X R39, PT, PT, R39, UR4, RZ, P5, !PT ;  /* 0x0000000427277c10 */ /* 0x000fe4000affe4ff */
[----:B------:R-:W-:Y:S02]  /*2680*/  IADD3.X R17, PT, PT, R17, UR4, RZ, P2, !PT ;  /* 0x0000000411117c10 */ /* 0x000fe400097fe4ff */
[----:B------:R-:W-:Y:S02]  /*2690*/  IADD3.X R31, PT, PT, R31, UR4, RZ, P3, !PT ;  /* 0x000000041f1f7c10 */ /* 0x000fe40009ffe4ff */
[----:B------:R-:W-:-:S02]  /*26a0*/  IADD3.X R25, PT, PT, R25, UR4, RZ, P4, !PT ;  /* 0x0000000419197c10 */ /* 0x000fc4000a7fe4ff */
[----:B------:R-:W-:Y:S02]  /*26b0*/  ISETP.GE.AND P1, PT, R62, UR18, PT ;  /* 0x000000123e007c0c */ /* 0x000fe4000bf26270 */
[----:B------:R-:W-:Y:S02]  /*26c0*/  IADD3 R36, P5, PT, R36, UR14, RZ ;  /* 0x0000000e24247c10 */ /* 0x000fe4000ffbe0ff */
[----:B------:R-:W-:Y:S02]  /*26d0*/  ISETP.GE.AND P2, PT, R61, UR18, PT ;  /* 0x000000123d007c0c */ /* 0x000fe4000bf46270 */
[----:B------:R-:W-:Y:S02]  /*26e0*/  IADD3 R14, P3, PT, R14, UR14, RZ ;  /* 0x0000000e0e0e7c10 */ /* 0x000fe4000ff7e0ff */
[----:B------:R-:W-:Y:S02]  /*26f0*/  IADD3 R6, P4, PT, R6, UR14, RZ ;  /* 0x0000000e06067c10 */ /* 0x000fe4000ff9e0ff */
[----:B------:R-:W-:-:S02]  /*2700*/  LOP3.LUT R61, R3, 0x8, RZ, 0xfc, !PT ;  /* 0x00000008033d7812 */ /* 0x000fc400078efcff */
[----:B------:R-:W-:Y:S02]  /*2710*/  LOP3.LUT R62, R3, 0xa, RZ, 0xfc, !PT ;  /* 0x0000000a033e7812 */ /* 0x000fe400078efcff */
[----:B------:R-:W-:Y:S02]  /*2720*/  IADD3.X R37, PT, PT, R37, UR4, RZ, P5, !PT ;  /* 0x0000000425257c10 */ /* 0x000fe4000affe4ff */
[----:B------:R-:W-:Y:S02]  /*2730*/  IADD3.X R15, PT, PT, R15, UR4, RZ, P3, !PT ;  /* 0x000000040f0f7c10 */ /* 0x000fe40009ffe4ff */
[----:B------:R-:W-:Y:S02]  /*2740*/  IADD3.X R7, PT, PT, R7, UR4, RZ, P4, !PT ;  /* 0x0000000407077c10 */ /* 0x000fe4000a7fe4ff */
[----:B------:R-:W-:Y:S02]  /*2750*/  ISETP.GE.AND P3, PT, R61, UR18, PT ;  /* 0x000000123d007c0c */ /* 0x000fe4000bf66270 */
[----:B------:R-:W-:-:S02]  /*2760*/  ISETP.GE.AND P4, PT, R62, UR18, PT ;  /* 0x000000123e007c0c */ /* 0x000fc4000bf86270 */
[----:B------:R-:W-:Y:S02]  /*2770*/  ISETP.GE.AND P5, PT, R3, UR18, PT ;  /* 0x0000001203007c0c */ /* 0x000fe4000bfa6270 */
[----:B------:R-:W-:Y:S01]  /*2780*/  PRMT R69, RZ, 0x7610, R69 ;  /* 0x00007610ff457816 */ /* 0x000fe20000000045 */
[----:B0-----:R-:W-:Y:S10]  /*2790*/  @!P6 BRA `(.L_x_8) ;  /* 0x0000001400a0e947 */ /* 0x001ff40003800000 */
.L_x_16:
[----:B------:R-:W-:Y:S01]  /*27a0*/  LOP3.LUT R60, R3, 0xc, RZ, 0xfc, !PT ;  /* 0x0000000c033c7812 */ /* 0x000fe200078efcff */
[----:B------:R-:W2:Y:S01]  /*27b0*/  @!P5 LDG.E.U8 R69, desc[UR20][R6.64] ;  /* 0x000000140645d981 */ /* 0x000ea2000c1e1100 */
[----:B------:R-:W-:Y:S02]  /*27c0*/  PRMT R72, RZ, 0x7610, R72 ;  /* 0x00007610ff487816 */ /* 0x000fe40000000048 */
[----:B------:R-:W-:Y:S02]  /*27d0*/  ISETP.GE.AND P5, PT, R60, UR18, PT ;  /* 0x000000123c007c0c */ /* 0x000fe4000bfa6270 */
[----:B------:R-:W-:Y:S02]  /*27e0*/  LEA.HI R60, R0, 0xe, RZ, 0x1a ;  /* 0x0000000e003c7811 */ /* 0x000fe400078fd0ff */
[----:B------:R-:W-:Y:S01]  /*27f0*/  PRMT R67, RZ, 0x7610, R67 ;  /* 0x00007610ff437816 */ /* 0x000fe20000000043 */
[----:B------:R-:W3:Y:S01]  /*2800*/  @!P0 LDG.E.U8 R72, desc[UR20][R14.64] ;  /* 0x000000140e488981 */ /* 0x000ee2000c1e1100 */
[----:B------:R-:W-:-:S02]  /*2810*/  ISETP.GE.AND P0, PT, R60, UR18, PT ;  /* 0x000000123c007c0c */ /* 0x000fc4000bf06270 */
[----:B------:R-:W-:Y:S02]  /*2820*/  LOP3.LUT R61, R3, 0x10, RZ, 0xfc, !PT ;  /* 0x00000010033d7812 */ /* 0x000fe400078efcff */
[----:B------:R-:W-:Y:S01]  /*2830*/  PRMT R60, RZ, 0x7610, R60 ;  /* 0x00007610ff3c7816 */ /* 0x000fe2000000003c */
[----:B------:R-:W4:Y:S01]  /*2840*/  @!P1 LDG.E.U8 R67, desc[UR20][R24.64] ;  /* 0x0000001418439981 */ /* 0x000f22000c1e1100 */
[----:B------:R-:W-:Y:S02]  /*2850*/  ISETP.GE.AND P1, PT, R61, UR18, PT ;  /* 0x000000123d007c0c */ /* 0x000fe4000bf26270 */
[----:B------:R-:W-:Y:S02]  /*2860*/  LOP3.LUT R61, R3, 0x12, RZ, 0xfc, !PT ;  /* 0x00000012033d7812 */ /* 0x000fe400078efcff */
[----:B------:R-:W-:Y:S01]  /*2870*/  PRMT R70, RZ, 0x7610, R70 ;  /* 0x00007610ff467816 */ /* 0x000fe20000000046 */
[----:B------:R-:W5:Y:S01]  /*2880*/  @!P2 LDG.E.U8 R60, desc[UR20][R30.64] ;  /* 0x000000141e3ca981 */ /* 0x000f62000c1e1100 */
[----:B------:R-:W-:-:S02]  /*2890*/  ISETP.GE.AND P2, PT, R61, UR18, PT ;  /* 0x000000123d007c0c */ /* 0x000fc4000bf46270 */
[----:B------:R-:W-:Y:S02]  /*28a0*/  LOP3.LUT R61, R3, 0x14, RZ, 0xfc, !PT ;  /* 0x00000014033d7812 */ /* 0x000fe400078efcff */
[----:B------:R-:W-:Y:S01]  /*28b0*/  PRMT R73, RZ, 0x7610, R73 ;  /* 0x00007610ff497816 */ /* 0x000fe20000000049 */
[----:B------:R-:W3:Y:S01]  /*28c0*/  @!P0 LDG.E.U8 R70, desc[UR20][R34.64] ;  /* 0x0000001422468981 */ /* 0x000ee2000c1e1100 */
[----:B------:R-:W-:Y:S02]  /*28d0*/  ISETP.GE.AND P0, PT, R61, UR18, PT ;  /* 0x000000123d007c0c */ /* 0x000fe4000bf06270 */
[----:B------:R-:W-:Y:S02]  /*28e0*/  LOP3.LUT R61, R3, 0x18, RZ, 0xfc, !PT ;  /* 0x00000018033d7812 */ /* 0x000fe400078efcff */
[----:B------:R-:W-:Y:S01]  /*28f0*/  PRMT R64, RZ, 0x7610, R64 ;  /* 0x00007610ff407816 */ /* 0x000fe20000000040 */
[----:B------:R-:W3:Y:S01]  /*2900*/  @!P1 LDG.E.U8 R73, desc[UR20][R10.64] ;  /* 0x000000140a499981 */ /* 0x000ee2000c1e1100 */
[----:B------:R-:W-:-:S02]  /*2910*/  ISETP.GE.AND P1, PT, R61, UR18, PT ;  /* 0x000000123d007c0c */ /* 0x000fc4000bf26270 */
[----:B------:R-:W-:Y:S02]  /*2920*/  LOP3.LUT R61, R3, 0x1a, RZ, 0xfc, !PT ;  /* 0x0000001a033d7812 */ /* 0x000fe400078efcff */
[----:B------:R-:W4:Y:S02]  /*2930*/  @!P2 LDG.E.U8 R64, desc[UR20][R18.64] ;  /* 0x000000141240a981 */ /* 0x000f24000c1e1100 */
[----:B------:R-:W-:Y:S02]  /*2940*/  ISETP.GE.AND P2, PT, R61, UR18, PT ;  /* 0x000000123d007c0c */ /* 0x000fe4000bf46270 */
[----:B------:R-:W-:Y:S02]  /*2950*/  PRMT R75, RZ, 0x7610, R75 ;  /* 0x00007610ff4b7816 */ /* 0x000fe4000000004b */
[----:B------:R-:W-:Y:S02]  /*2960*/  PRMT R71, RZ, 0x7610, R71 ;  /* 0x00007610ff477816 */ /* 0x000fe40000000047 */
[----:B------:R-:W-:-:S02]  /*2970*/  PRMT R66, RZ, 0x7610, R66 ;  /* 0x00007610ff427816 */ /* 0x000fc40000000042 */
[----:B------:R-:W-:Y:S01]  /*2980*/  PRMT R62, RZ, 0x7610, R62 ;  /* 0x00007610ff3e7816 */ /* 0x000fe2000000003e */
[----:B------:R-:W4:Y:S04]  /*2990*/  @!P3 LDG.E.U8 R75, desc[UR20][R8.64] ;  /* 0x00000014084bb981 */ /* 0x000f28000c1e1100 */
[----:B------:R-:W5:Y:S04]  /*29a0*/  @!P1 LDG.E.U8 R71, desc[UR20][R12.64] ;  /* 0x000000140c479981 */ /* 0x000f68000c1e1100 */
[----:B------:R-:W5:Y:S04]  /*29b0*/  @!P4 LDG.E.U8 R66, desc[UR20][R16.64] ;  /* 0x000000141042c981 */ /* 0x000f68000c1e1100 */
[----:B------:R-:W5:Y:S01]  /*29c0*/  @!P2 LDG.E.U8 R62, desc[UR20][R22.64] ;  /* 0x00000014163ea981 */ /* 0x000f62000c1e1100 */
[----:B------:R-:W-:-:S06]  /*29d0*/  PRMT R63, RZ, 0x7610, R63 ;  /* 0x00007610ff3f7816 */ /* 0x000fcc000000003f */
[----:B------:R-:W5:Y:S01]  /*29e0*/  @!P0 LDG.E.U8 R63, desc[UR20][R28.64] ;  /* 0x000000141c3f8981 */ /* 0x000f62000c1e1100 */
[----:B------:R-:W-:Y:S02]  /*29f0*/  ISETP.GE.AND P0, PT, R40, UR18, PT ;  /* 0x0000001228007c0c */ /* 0x000fe4000bf06270 */
[----:B------:R-:W-:Y:S02]  /*2a00*/  PRMT R68, RZ, 0x7610, R68 ;  /* 0x00007610ff447816 */ /* 0x000fe40000000044 */
[----:B------:R-:W-:-:S09]  /*2a10*/  PRMT R61, RZ, 0x7610, R61 ;  /* 0x00007610ff3d7816 */ /* 0x000fd2000000003d */
[----:B------:R-:W5:Y:S01]  /*2a20*/  @!P0 LDG.E.U8 R68, desc[UR20][R36.64] ;  /* 0x0000001424448981 */ /* 0x000f62000c1e1100 */
[----:B------:R-:W-:Y:S02]  /*2a30*/  ISETP.GE.AND P0, PT, R5, UR18, PT ;  /* 0x0000001205007c0c */ /* 0x000fe4000bf06270 */
[----:B------:R-:W-:Y:S02]  /*2a40*/  PRMT R65, RZ, 0x7610, R65 ;  /* 0x00007610ff417816 */ /* 0x000fe40000000041 */
[----:B------:R-:W-:-:S04]  /*2a50*/  PRMT R74, RZ, 0x7610, R74 ;  /* 0x00007610ff4a7816 */ /* 0x000fc8000000004a */
[----:B------:R-:W5:Y:S05]  /*2a60*/  @!P5 LDG.E.U8 R65, desc[UR20][R26.64] ;  /* 0x000000141a41d981 */ /* 0x000f6a000c1e1100 */
[----:B------:R-:W5:Y:S01]  /*2a70*/  @!P0 LDG.E.U8 R61, desc[UR20][R32.64] ;  /* 0x00000014203d8981 */ /* 0x000f62000c1e1100 */
[----:B------:R-:W-:-:S13]  /*2a80*/  ISETP.GE.AND P0, PT, R21, UR18, PT ;  /* 0x0000001215007c0c */ /* 0x000fda000bf06270 */
[----:B------:R-:W5:Y:S01]  /*2a90*/  @!P0 LDG.E.U8 R74, desc[UR20][R38.64] ;  /* 0x00000014264a8981 */ /* 0x000f62000c1e1100 */
[----:B------:R-:W-:Y:S01]  /*2aa0*/  BAR.SYNC.DEFER_BLOCKING 0x0 ;  /* 0x0000000000007b1d */ /* 0x000fe20000010000 */
[----:B------:R-:W-:-:S04]  /*2ab0*/  LOP3.LUT R76, R0, 0x1f, RZ, 0xc0, !PT ;  /* 0x0000001f004c7812 */ /* 0x000fc800078ec0ff */
[----:B------:R-:W-:Y:S02]  /*2ac0*/  ISETP.GE.AND P0, PT, R76, UR18, PT ;  /* 0x000000124c007c0c */ /* 0x000fe4000bf06270 */
[----:B------:R-:W-:-:S11]  /*2ad0*/  PRMT R77, RZ, 0x7610, R77 ;  /* 0x00007610ff4d7816 */ /* 0x000fd6000000004d */
[----:B------:R-:W5:Y:S04]  /*2ae0*/  @!P0 LDG.E.U8 R77, desc[UR20][R42.64] ;  /* 0x000000142a4d8981 */ /* 0x000f68000c1e1100 */
[----:B--2---:R0:W-:Y:S02]  /*2af0*/  STS.U8 [R4+UR22+0x800], R69 ;  /* 0x0008004504007988 */ /* 0x0041e40008000016 */
[----:B0-----:R-:W-:-:S06]  /*2b00*/  PRMT R69, RZ, 0x7610, R69 ;  /* 0x00007610ff457816 */ /* 0x001fcc0000000045 */
[----:B------:R-:W2:Y:S04]  /*2b10*/  @!P0 LDG.E.U8 R69, desc[UR20][R46.64] ;  /* 0x000000142e458981 */ /* 0x000ea8000c1e1100 */
[----:B---3--:R0:W-:Y:S02]  /*2b20*/  STS.U8 [R4+UR22+0xc00], R73 ;  /* 0x000c004904007988 */ /* 0x0081e40008000016 */
[----:B0-----:R-:W-:Y:S02]  /*2b30*/  PRMT R73, RZ, 0x7610, R73 ;  /* 0x00007610ff497816 */ /* 0x001fe40000000049 */
[----:B----4-:R-:W-:Y:S04]  /*2b40*/  STS.U8 [R4+UR22+0xa00], R75 ;  /* 0x000a004b04007988 */ /* 0x010fe80008000016 */
[----:B-----5:R0:W-:Y:S04]  /*2b50*/  STS.U8 [R4+UR22+0xe00], R71 ;  /* 0x000e004704007988 */ /* 0x0201e80008000016 */
[----:B------:R1:W-:Y:S04]  /*2b60*/  STS.U8 [R41+UR22+0x880], R72 ;  /* 0x0008804829007988 */ /* 0x0003e80008000016 */
[----:B------:R3:W-:Y:S01]  /*2b70*/  STS.U8 [R41+UR22+0xa80], R66 ;  /* 0x000a804229007988 */ /* 0x0007e20008000016 */
[----:B0-----:R-:W-:-:S03]  /*2b80*/  PRMT R71, RZ, 0x7610, R71 ;  /* 0x00007610ff477816 */ /* 0x001fc60000000047 */
[----:B------:R0:W-:Y:S01]  /*2b90*/  STS.U8 [R41+UR22+0xc80], R64 ;  /* 0x000c804029007988 */ /* 0x0001e20008000016 */
[----:B-1----:R-:W-:-:S03]  /*2ba0*/  PRMT R72, RZ, 0x7610, R72 ;  /* 0x00007610ff487816 */ /* 0x002fc60000000048 */
[----:B------:R1:W-:Y:S01]  /*2bb0*/  STS.U8 [R41+UR22+0xe80], R62 ;  /* 0x000e803e29007988 */ /* 0x0003e20008000016 */
[----:B---3--:R-:W-:-:S03]  /*2bc0*/  PRMT R66, RZ, 0x7610, R66 ;  /* 0x00007610ff427816 */ /* 0x008fc60000000042 */
[----:B------:R-:W3:Y:S01]  /*2bd0*/  @!P0 LDG.E.U8 R73, desc[UR20][R50.64] ;  /* 0x0000001432498981 */ /* 0x000ee2000c1e1100 */
[----:B0-----:R-:W-:-:S03]  /*2be0*/  PRMT R64, RZ, 0x7610, R64 ;  /* 0x00007610ff407816 */ /* 0x001fc60000000040 */
[----:B------:R-:W4:Y:S01]  /*2bf0*/  @!P0 LDG.E.U8 R71, desc[UR20][R54.64] ;  /* 0x0000001436478981 */ /* 0x000f22000c1e1100 */
[----:B-1----:R-:W-:-:S03]  /*2c00*/  PRMT R62, RZ, 0x7610, R62 ;  /* 0x00007610ff3e7816 */ /* 0x002fc6000000003e */
[----:B------:R-:W5:Y:S04]  /*2c10*/  @!P0 LDG.E.U8 R66, desc[UR20][R44.64] ;  /* 0x000000142c428981 */ /* 0x000f68000c1e1100 */
[----:B------:R-:W5:Y:S04]  /*2c20*/  @!P0 LDG.E.U8 R64, desc[UR20][R48.64] ;  /* 0x0000001430408981 */ /* 0x000f68000c1e1100 */
[----:B------:R-:W5:Y:S04]  /*2c30*/  @!P0 LDG.E.U8 R62, desc[UR20][R52.64] ;  /* 0x00000014343e8981 */ /* 0x000f68000c1e1100 */
[----:B------:R-:W5:Y:S04]  /*2c40*/  @!P0 LDG.E.U8 R72, desc[UR20][R56.64] ;  /* 0x0000001438488981 */ /* 0x000f68000c1e1100 */
[----:B------:R0:W-:Y:S04]  /*2c50*/  STS.U8 [R58+UR22+0x900], R67 ;  /* 0x000900433a007988 */ /* 0x0001e80008000016 */
[----:B------:R0:W-:Y:S04]  /*2c60*/  STS.U8 [R58+UR22+0xb00], R65 ;  /* 0x000b00413a007988 */ /* 0x0001e80008000016 */
[----:B------:R0:W-:Y:S04]  /*2c70*/  STS.U8 [R58+UR22+0xd00], R63 ;  /* 0x000d003f3a007988 */ /* 0x0001e80008000016 */
[----:B------:R0:W-:Y:S04]  /*2c80*/  STS.U8 [R58+UR22+0xf00], R61 ;  /* 0x000f003d3a007988 */ /* 0x0001e80008000016 */
[----:B------:R0:W-:Y:S04]  /*2c90*/  STS.U8 [R59+UR22+0x980], R60 ;  /* 0x0009803c3b007988 */ /* 0x0001e80008000016 */
[----:B------:R0:W-:Y:S04]  /*2ca0*/  STS.U8 [R59+UR22+0xb80], R70 ;  /* 0x000b80463b007988 */ /* 0x0001e80008000016 */
[----:B------:R0:W-:Y:S04]  /*2cb0*/  STS.U8 [R59+UR22+0xd80], R68 ;  /* 0x000d80443b007988 */ /* 0x0001e80008000016 */
[----:B------:R0:W-:Y:S04]  /*2cc0*/  STS.U8 [R59+UR22+0xf80], R74 ;  /* 0x000f804a3b007988 */ /* 0x0001e80008000016 */
[----:B------:R0:W-:Y:S01]  /*2cd0*/  STS.U8 [R4+UR22+0x1400], R77 ;  /* 0x0014004d04007988 */ /* 0x0001e20008000016 */
[----:B------:R-:W-:Y:S01]  /*2ce0*/  ULEA UR13, UR19, UR22, 0x3 ;  /* 0x00000016130d7291 */ /* 0x000fe2000f8e18ff */
[----:B------:R-:W-:-:S03]  /*2cf0*/  UMOV UR4, UR5 ;  /* 0x0000000500047c82 */ /* 0x000fc60008000000 */
[----:B------:R-:W-:Y:S01]  /*2d00*/  UIADD3 UR13, UPT, UPT, UR13, 0x1800, URZ ;  /* 0x000018000d0d7890 */ /* 0x000fe2000fffe0ff */
[----:B--2---:R0:W-:Y:S04]  /*2d10*/  STS.U8 [R4+UR22+0x1500], R69 ;  /* 0x0015004504007988 */ /* 0x0041e80008000016 */
[----:B---3--:R0:W-:Y:S04]  /*2d20*/  STS.U8 [R4+UR22+0x1600], R73 ;  /* 0x0016004904007988 */ /* 0x0081e80008000016 */
[----:B----4-:R0:W-:Y:S04]  /*2d30*/  STS.U8 [R4+UR22+0x1700], R71 ;  /* 0x0017004704007988 */ /* 0x0101e80008000016 */
[----:B-----5:R0:W-:Y:S04]  /*2d40*/  STS.U8 [R41+UR22+0x1480], R66 ;  /* 0x0014804229007988 */ /* 0x0201e80008000016 */
[----:B------:R0:W-:Y:S04]  /*2d50*/  STS.U8 [R41+UR22+0x1580], R64 ;  /* 0x0015804029007988 */ /* 0x0001e80008000016 */
[----:B------:R0:W-:Y:S04]  /*2d60*/  STS.U8 [R41+UR22+0x1680], R62 ;  /* 0x0016803e29007988 */ /* 0x0001e80008000016 */
[----:B------:R0:W-:Y:S01]  /*2d70*/  STS.U8 [R41+UR22+0x1780], R72 ;  /* 0x0017804829007988 */ /* 0x0001e20008000016 */
[----:B------:R1:W-:Y:S06]  /*2d80*/  MEMBAR.ALL.CTA ;  /* 0x0000000000007992 */ /* 0x0003ec0000008000 */
[----:B-1----:R-:W1:Y:S02]  /*2d90*/  FENCE.VIEW.ASYNC.S ;  /* 0x00000000000073c6 */ /* 0x002e640000000000 */
[----:B-1----:R-:W-:Y:S06]  /*2da0*/  BAR.SYNC.DEFER_BLOCKING 0x0 ;  /* 0x0000000000007b1d */ /* 0x002fec0000010000 */
[----:B------:R-:W-:Y:S05]  /*2db0*/  BRA.U UP1, `(.L_x_9) ;  /* 0x00000001012c7547 */ /* 0x000fea000b800000 */
[----:B------:R-:W-:Y:S01]  /*2dc0*/  UMOV UR6, UR13 ;  /* 0x0000000d00067c82 */ /* 0x000fe20008000000 */
[----:B------:R-:W-:Y:S01]  /*2dd0*/  UMOV UR7, URZ ;  /* 0x000000ff00077c82 */ /* 0x000fe20008000000 */
[----:B------:R-:W-:Y:S01]  /*2de0*/  UMOV UR9, 0x80004020 ;  /* 0x8000402000097882 */ /* 0x000fe20000000000 */
[----:B------:R-:W-:Y:S01]  /*2df0*/  UMOV UR10, UR16 ;  /* 0x00000010000a7c82 */ /* 0x000fe20008000000 */
[----:B------:R-:W-:Y:S01]  /*2e00*/  UMOV UR11, 0xc0004010 ;  /* 0xc0004010000b7882 */ /* 0x000fe20000000000 */
[----:B------:R-:W-:Y:S01]  /*2e10*/  UMOV UR24, 0x0 ;  /* 0x0000000000187882 */ /* 0x000fe20000000000 */
[----:B------:R-:W-:Y:S01]  /*2e20*/  UMOV UR25, 0x4088010 ;  /* 0x0408801000197882 */ /* 0x000fe20000000000 */
[----:B------:R-:W-:Y:S01]  /*2e30*/  UMOV UR5, UR6 ;  /* 0x0000000600057c82 */ /* 0x000fe20008000000 */
[----:B------:R1:W-:Y:S01]  /*2e40*/  UTCQMMA gdesc[UR8], gdesc[UR10], tmem[UR23], tmem[UR24], idesc[UR25], UPT ;  /* 0x00ff180a080075ea */ /* 0x0003e2000b800317 */
[----:B------:R1:W-:Y:S01]  /*2e50*/  UTCBAR [UR5], URZ ;  /* 0x000000ff050073e9 */ /* 0x0003e200080000ff */
[----:B------:R-:W-:-:S02]  /*2e60*/  NOP ;  /* 0x0000000000007918 */ /* 0x000fc40000000000 */
.L_x_9:
[----:B------:R-:W-:Y:S01]  /*2e70*/  UIADD3 UR19, UPT, UPT, UR19, 0x1, URZ ;  /* 0x0000000113137890 */ /* 0x000fe2000fffe0ff */
[----:B0-----:R-:W-:Y:S01]  /*2e80*/  IMAD.U32 R60, RZ, RZ, UR4 ;  /* 0x00000004ff3c7e24 */ /* 0x001fe2000f8e00ff */
[----:B------:R-:W-:Y:S02]  /*2e90*/  UIADD3 UR17, UPT, UPT, UR17, -0x1, URZ ;  /* 0xffffffff11117890 */ /* 0x000fe4000fffe0ff */
[----:B------:R-:W-:Y:S02]  /*2ea0*/  UISETP.GT.AND UP2, UPT, UR19, 0x1, UPT ;  /* 0x000000011300788c */ /* 0x000fe4000bf44270 */
[----:B------:R-:W-:Y:S02]  /*2eb0*/  UIADD3 UR18, UPT, UPT, UR18, -0x20, URZ ;  /* 0xffffffe012127890 */ /* 0x000fe4000fffe0ff */
[----:B-1----:R-:W-:Y:S02]  /*2ec0*/  USEL UR5, URZ, 0x1, !UP2 ;  /* 0x00000001ff057887 */ /* 0x002fe4000d000000 */
[----:B------:R-:W-:-:S02]  /*2ed0*/  USEL UR19, UR19, URZ, !UP2 ;  /* 0x000000ff13137287 */ /* 0x000fc4000d000000 */
[----:B------:R-:W-:Y:S02]  /*2ee0*/  UISETP.NE.U32.AND UP2, UPT, UR17, URZ, UPT ;  /* 0x000000ff1100728c */ /* 0x000fe4000bf45070 */
[----:B------:R-:W-:-:S07]  /*2ef0*/  ULOP3.LUT UR5, UR4, UR5, URZ, 0x3c, !UPT ;  /* 0x0000000504057292 */ /* 0x000fce000f8e3cff */
[----:B------:R-:W-:Y:S05]  /*2f00*/  BRA.U UP2, `(.L_x_10) ;  /* 0xfffffff502207547 */ /* 0x000fea000b83ffff */
.L_x_7:
[----:B------:R-:W-:-:S09]  /*2f10*/  UISETP.GE.AND UP1, UPT, UR28, 0x20, UPT ;  /* 0x000000201c00788c */ /* 0x000fd2000bf26270 */
[----:B------:R-:W-:Y:S05]  /*2f20*/  BRA.U !UP1, `(.L_x_11) ;  /* 0x0000000109107547 */ /* 0x000fea000b800000 */
[----:B------:R-:W-:-:S06]  /*2f30*/  USHF.L.U32 UR4, UR4, 0x1f, URZ ;  /* 0x0000001f04047899 */ /* 0x000fcc00080006ff */
[----:B------:R-:W-:-:S04]  /*2f40*/  IMAD.U32 R5, RZ, RZ, UR4 ;  /* 0x00000004ff057e24 */ /* 0x000fc8000f8e00ff */
[----:B------:R-:W1:Y:S02]  /*2f50*/  SYNCS.PHASECHK.TRANS64.TRYWAIT P0, [UR13], R5 ;  /* 0x00000005ff0075a7 */ /* 0x000e64000800110d */
[----:B-1----:R-:W-:Y:S05]  /*2f60*/  @!P0 BRA `(.L_x_12) ;  /* 0x0000000c00b88947 */ /* 0x002fea0003800000 */
.L_x_11:
[----:B------:R-:W-:Y:S01]  /*2f70*/  BAR.SYNC.DEFER_BLOCKING 0x0 ;  /* 0x0000000000007b1d */ /* 0x000fe20000010000 */
[----:B------:R-:W-:Y:S01]  /*2f80*/  ISETP.NE.U32.AND P0, PT, R4, RZ, PT ;  /* 0x000000ff0400720c */ /* 0x000fe20003f05070 */
[C---:B------:R-:W-:Y:S01]  /*2f90*/  IMAD.SHL.U32 R22, R0.reuse, 0x20, RZ ;  /* 0x0000002000167824 */ /* 0x040fe200078e00ff */
[----:B------:R-:W-:Y:S01]  /*2fa0*/  SHF.R.S32.HI R26, RZ, 0x2, R0 ;  /* 0x00000002ff1a7819 */ /* 0x000fe20000011400 */
[----:B------:R-:W-:Y:S01]  /*2fb0*/  IMAD.SHL.U32 R24, R0, 0x10, RZ ;  /* 0x0000001000187824 */ /* 0x000fe200078e00ff */
[----:B------:R-:W-:Y:S01]  /*2fc0*/  LOP3.LUT R28, R20, 0x12, R3, 0xfe, !PT ;  /* 0x00000012141c7812 */ /* 0x000fe200078efe03 */
[----:B------:R-:W-:Y:S01]  /*2fd0*/  IMAD.SHL.U32 R25, R0, 0x4, RZ ;  /* 0x0000000400197824 */ /* 0x000fe200078e00ff */
[----:B------:R-:W-:Y:S01]  /*2fe0*/  LOP3.LUT R23, R22, 0x700, RZ, 0xc0, !PT ;  /* 0x0000070016177812 */ /* 0x000fe200078ec0ff */
[----:B------:R-:W1:Y:S01]  /*2ff0*/  LDCU.128 UR8, c[0x0][0x390] ;  /* 0x00007200ff0877ac */ /* 0x000e620008000c00 */
[----:B------:R-:W-:Y:S01]  /*3000*/  LOP3.LUT R22, R0, 0x60, RZ, 0xc0, !PT ;  /* 0x0000006000167812 */ /* 0x000fe200078ec0ff */
[----:B------:R-:W-:Y:S01]  /*3010*/  IMAD.IADD R21, R20, 0x1, R21 ;  /* 0x0000000114157824 */ /* 0x000fe200078e0215 */
[----:B------:R-:W-:Y:S01]  /*3020*/  LOP3.LUT R23, R23, 0x70, R24, 0xf8, !PT ;  /* 0x0000007017177812 */ /* 0x000fe200078ef818 */
[----:B------:R-:W2:Y:S01]  /*3030*/  LDCU UR4, c[0x0][0x3b4] ;  /* 0x00007680ff0477ac */ /* 0x000ea20008000800 */
[----:B------:R-:W-:Y:S01]  /*3040*/  LOP3.LUT R24, R24, 0x30, RZ, 0xc0, !PT ;  /* 0x0000003018187812 */ /* 0x000fe200078ec0ff */
[----:B------:R-:W-:Y:S01]  /*3050*/  IMAD.SHL.U32 R22, R22, 0x2, RZ ;  /* 0x0000000216167824 */ /* 0x000fe200078e00ff */
[----:B------:R-:W-:Y:S01]  /*3060*/  LOP3.LUT R29, R20, 0x10, R3, 0xfe, !PT ;  /* 0x00000010141d7812 */ /* 0x000fe200078efe03 */
[----:B------:R-:W3:Y:S01]  /*3070*/  LDCU UR5, c[0x0][0x3b8] ;  /* 0x00007700ff0577ac */ /* 0x000ee20008000800 */
[----:B------:R-:W-:-:S02]  /*3080*/  LOP3.LUT R24, R24, 0x1c0, R25, 0xf8, !PT ;  /* 0x000001c018187812 */ /* 0x000fc400078ef819 */
[----:B------:R-:W-:Y:S02]  /*3090*/  LOP3.LUT R22, R23, R22, RZ, 0x3c, !PT ;  /* 0x0000001617167212 */ /* 0x000fe400078e3cff */
[----:B------:R-:W-:Y:S02]  /*30a0*/  SGXT R23, R26, 0x1 ;  /* 0x000000011a17781a */ /* 0x000fe40000000200 */
[----:B------:R-:W-:Y:S01]  /*30b0*/  LOP3.LUT R26, R20, 0x14, R3, 0xfe, !PT ;  /* 0x00000014141a7812 */ /* 0x000fe200078efe03 */
[----:B------:R-:W4:Y:S02]  /*30c0*/  @!P0 SYNCS.CCTL.IV [UR22+0x1800] ;  /* 0x00180000ff0089b1 */ /* 0x000f240008000016 */
[----:B----4-:R-:W-:Y:S01]  /*30d0*/  BAR.SYNC.DEFER_BLOCKING 0x0 ;  /* 0x0000000000007b1d */ /* 0x010fe20000010000 */
[----:B------:R-:W-:Y:S01]  /*30e0*/  VIADD R22, R22, UR22 ;  /* 0x0000001616167c36 */ /* 0x000fe20008000000 */
[----:B------:R-:W-:Y:S02]  /*30f0*/  LOP3.LUT R23, R24, 0x440, R23, 0x78, !PT ;  /* 0x0000044018177812 */ /* 0x000fe400078e7817 */
[----:B------:R-:W-:-:S02]  /*3100*/  LOP3.LUT R24, R20, 0x18, R3, 0xfe, !PT ;  /* 0x0000001814187812 */ /* 0x000fc400078efe03 */
[C-C-:B------:R-:W-:Y:S01]  /*3110*/  LOP3.LUT R30, R20.reuse, 0xc, R3.reuse, 0xfe, !PT ;  /* 0x0000000c141e7812 */ /* 0x140fe200078efe03 */
[----:B0-----:R-:W-:Y:S01]  /*3120*/  LDTM.16dp32bit_t0_t15.x16 R4, tmem[UR12] ;  /* 0x0000000c000479ee */ /* 0x001fe20008a00000 */
[----:B------:R-:W0:Y:S01]  /*3130*/  LDTM.16dp32bit_t16_t31.x16 R4, tmem[UR12+0x10] ;  /* 0x0000100c000479ee */ /* 0x000e220008a20000 */
[----:B------:R-:W-:Y:S01]  /*3140*/  LOP3.LUT R25, R20, 0xa, R3, 0xfe, !PT ;  /* 0x0000000a14197812 */ /* 0x000fe200078efe03 */
[----:B------:R-:W4:Y:S01]  /*3150*/  @!P0 SYNCS.CCTL.IV [UR22+0x1808] ;  /* 0x00180800ff0089b1 */ /* 0x000f220008000016 */
[----:B------:R-:W-:Y:S01]  /*3160*/  NOP ;  /* 0x0000000000007918 */ /* 0x000fe20000000000 */
[C---:B-1----:R-:W-:Y:S01]  /*3170*/  ISETP.GE.AND P0, PT, R2.reuse, UR10, PT ;  /* 0x0000000a02007c0c */ /* 0x042fe2000bf06270 */
[----:B--2---:R-:W-:Y:S01]  /*3180*/  IMAD R2, R2, UR4, RZ ;  /* 0x0000000402027c24 */ /* 0x004fe2000f8e02ff */
[----:B0-----:R-:W-:Y:S02]  /*3190*/  F2FP.SATFINITE.E4M3.F32.PACK_AB_MERGE_C R4, R5, R4, RZ ;  /* 0x000000040504723e */ /* 0x001fe400048070ff */
[----:B------:R-:W-:-:S02]  /*31a0*/  F2FP.SATFINITE.E4M3.F32.PACK_AB_MERGE_C R8, R9, R8, RZ ;  /* 0x000000080908723e */ /* 0x000fc400048070ff */
[----:B------:R-:W-:Y:S02]  /*31b0*/  F2FP.SATFINITE.E4M3.F32.PACK_AB_MERGE_C R6, R7, R6, RZ ;  /* 0x000000060706723e */ /* 0x000fe400048070ff */
[----:B------:R-:W-:Y:S02]  /*31c0*/  LOP3.LUT R7, R4, 0xffff, RZ, 0xc0, !PT ;  /* 0x0000ffff04077812 */ /* 0x000fe400078ec0ff */
[----:B------:R-:W-:Y:S02]  /*31d0*/  LOP3.LUT R9, R8, 0xffff, RZ, 0xc0, !PT ;  /* 0x0000ffff08097812 */ /* 0x000fe400078ec0ff */
[----:B------:R-:W-:Y:S02]  /*31e0*/  LOP3.LUT R6, R6, 0xffff, RZ, 0xc0, !PT ;  /* 0x0000ffff06067812 */ /* 0x000fe400078ec0ff */
[----:B------:R-:W-:Y:S02]  /*31f0*/  F2FP.SATFINITE.E4M3.F32.PACK_AB_MERGE_C R12, R13, R12, RZ ;  /* 0x0000000c0d0c723e */ /* 0x000fe400048070ff */
[----:B------:R-:W-:-:S02]  /*3200*/  F2FP.SATFINITE.E4M3.F32.PACK_AB_MERGE_C R14, R15, R14, RZ ;  /* 0x0000000e0f0e723e */ /* 0x000fc400048070ff */
[----:B------:R-:W-:Y:S02]  /*3210*/  F2FP.SATFINITE.E4M3.F32.PACK_AB_MERGE_C R16, R17, R16, RZ ;  /* 0x000000101110723e */ /* 0x000fe400048070ff */
[----:B------:R-:W-:Y:S02]  /*3220*/  PRMT R4, R9, 0x3340, R0 ;  /* 0x0000334009047816 */ /* 0x000fe40000000000 */
[----:B------:R-:W-:Y:S02]  /*3230*/  PRMT R5, R7, 0x3340, R6 ;  /* 0x0000334007057816 */ /* 0x000fe40000000006 */
[----:B------:R-:W-:Y:S02]  /*3240*/  F2FP.SATFINITE.E4M3.F32.PACK_AB_MERGE_C R10, R11, R10, RZ ;  /* 0x0000000a0b0a723e */ /* 0x000fe400048070ff */
[----:B------:R-:W-:Y:S02]  /*3250*/  LOP3.LUT R12, R12, 0xffff, RZ, 0xc0, !PT ;  /* 0x0000ffff0c0c7812 */ /* 0x000fe400078ec0ff */
[----:B------:R-:W-:-:S02]  /*3260*/  LOP3.LUT R15, R14, 0xffff, RZ, 0xc0, !PT ;  /* 0x0000ffff0e0f7812 */ /* 0x000fc400078ec0ff */
[----:B------:R-:W-:Y:S02]  /*3270*/  LOP3.LUT R17, R16, 0xffff, RZ, 0xc0, !PT ;  /* 0x0000ffff10117812 */ /* 0x000fe400078ec0ff */
[----:B------:R-:W-:Y:S02]  /*3280*/  PRMT R11, R5, 0x5410, R4 ;  /* 0x00005410050b7816 */ /* 0x000fe40000000004 */
[----:B------:R-:W-:Y:S02]  /*3290*/  SHF.R.U32.HI R5, RZ, 0x8, R6 ;  /* 0x00000008ff057819 */ /* 0x000fe40000011606 */
[----:B------:R-:W-:Y:S02]  /*32a0*/  SHF.R.U32.HI R4, RZ, 0x8, R7 ;  /* 0x00000008ff047819 */ /* 0x000fe40000011607 */
[----:B------:R-:W-:Y:S02]  /*32b0*/  SHF.R.U32.HI R6, RZ, 0x8, R9 ;  /* 0x00000008ff067819 */ /* 0x000fe40000011609 */
[----:B------:R-:W-:-:S02]  /*32c0*/  SHF.R.U32.HI R7, RZ, 0x8, R12 ;  /* 0x00000008ff077819 */ /* 0x000fc4000001160c */
[----:B------:R-:W-:Y:S02]  /*32d0*/  SHF.R.U32.HI R8, RZ, 0x8, R15 ;  /* 0x00000008ff087819 */ /* 0x000fe4000001160f */
[----:B------:R-:W-:Y:S02]  /*32e0*/  SHF.R.U32.HI R9, RZ, 0x8, R17 ;  /* 0x00000008ff097819 */ /* 0x000fe40000011611 */
[----:B------:R-:W-:Y:S02]  /*32f0*/  LOP3.LUT R4, R4, 0xffff, RZ, 0xc0, !PT ;  /* 0x0000ffff04047812 */ /* 0x000fe400078ec0ff */
[----:B------:R-:W-:Y:S02]  /*3300*/  LOP3.LUT R5, R5, 0xffff, RZ, 0xc0, !PT ;  /* 0x0000ffff05057812 */ /* 0x000fe400078ec0ff */
[----:B------:R-:W-:Y:S02]  /*3310*/  LOP3.LUT R6, R6, 0xffff, RZ, 0xc0, !PT ;  /* 0x0000ffff06067812 */ /* 0x000fe400078ec0ff */
[----:B------:R-:W-:-:S02]  /*3320*/  LOP3.LUT R7, R7, 0xffff, RZ, 0xc0, !PT ;  /* 0x0000ffff07077812 */ /* 0x000fc400078ec0ff */
[----:B------:R-:W-:Y:S02]  /*3330*/  LOP3.LUT R8, R8, 0xffff, RZ, 0xc0, !PT ;  /* 0x0000ffff08087812 */ /* 0x000fe400078ec0ff */
[----:B------:R-:W-:Y:S02]  /*3340*/  LOP3.LUT R9, R9, 0xffff, RZ, 0xc0, !PT ;  /* 0x0000ffff09097812 */ /* 0x000fe400078ec0ff */
[----:B------:R-:W-:Y:S02]  /*3350*/  PRMT R13, R12, 0x3340, R15 ;  /* 0x000033400c0d7816 */ /* 0x000fe4000000000f */
[----:B------:R-:W-:Y:S02]  /*3360*/  F2FP.SATFINITE.E4M3.F32.PACK_AB_MERGE_C R18, R19, R18, RZ ;  /* 0x000000121312723e */ /* 0x000fe400048070ff */
[----:B------:R-:W-:Y:S02]  /*3370*/  PRMT R12, R17, 0x3340, R0 ;  /* 0x00003340110c7816 */ /* 0x000fe40000000000 */
[----:B------:R-:W-:Y:S01]  /*3380*/  PRMT R5, R4, 0x3340, R5 ;  /* 0x0000334004057816 */ /* 0x000fe20000000005 */
[----:B------:R-:W-:Y:S01]  /*3390*/  IMAD.SHL.U32 R4, R0, 0x40, RZ ;  /* 0x0000004000047824 */ /* 0x000fe200078e00ff */
[----:B------:R-:W-:-:S02]  /*33a0*/  PRMT R6, R6, 0x3340, R1 ;  /* 0x0000334006067816 */ /* 0x000fc40000000001 */
[----:B------:R-:W-:Y:S02]  /*33b0*/  PRMT R8, R7, 0x3340, R8 ;  /* 0x0000334007087816 */ /* 0x000fe40000000008 */
[----:B------:R-:W-:Y:S02]  /*33c0*/  PRMT R9, R9, 0x3340, R0 ;  /* 0x0000334009097816 */ /* 0x000fe40000000000 */
[----:B------:R-:W-:Y:S02]  /*33d0*/  PRMT R7, R13, 0x5410, R12 ;  /* 0x000054100d077816 */ /* 0x000fe4000000000c */
[----:B------:R-:W-:Y:S02]  /*33e0*/  PRMT R5, R5, 0x5410, R6 ;  /* 0x0000541005057816 */ /* 0x000fe40000000006 */
[----:B------:R-:W-:Y:S02]  /*33f0*/  LOP3.LUT R10, R10, 0xffff, RZ, 0xc0, !PT ;  /* 0x0000ffff0a0a7812 */ /* 0x000fe400078ec0ff */
[----:B------:R-:W-:-:S02]  /*3400*/  PRMT R9, R8, 0x5410, R9 ;  /* 0x0000541008097816 */ /* 0x000fc40000000009 */
[----:B------:R-:W-:Y:S02]  /*3410*/  LOP3.LUT R18, R18, 0xffff, RZ, 0xc0, !PT ;  /* 0x0000ffff12127812 */ /* 0x000fe400078ec0ff */
[--C-:B------:R-:W-:Y:S02]  /*3420*/  PRMT R12, R11, 0x4210, R10.reuse ;  /* 0x000042100b0c7816 */ /* 0x100fe4000000000a */
[----:B------:R-:W-:Y:S02]  /*3430*/  PRMT R13, R5, 0x5210, R10 ;  /* 0x00005210050d7816 */ /* 0x000fe4000000000a */
[--C-:B------:R-:W-:Y:S02]  /*3440*/  PRMT R14, R7, 0x4210, R18.reuse ;  /* 0x00004210070e7816 */ /* 0x100fe40000000012 */
[----:B------:R-:W-:Y:S02]  /*3450*/  PRMT R15, R9, 0x5210, R18 ;  /* 0x00005210090f7816 */ /* 0x000fe40000000012 */
[----:B------:R-:W-:-:S02]  /*3460*/  LOP3.LUT R4, R4, 0x200, RZ, 0xc0, !PT ;  /* 0x0000020004047812 */ /* 0x000fc400078ec0ff */
[----:B------:R-:W-:Y:S01]  /*3470*/  LOP3.LUT R11, R20, R3, RZ, 0xfc, !PT ;  /* 0x00000003140b7212 */ /* 0x000fe200078efcff */
[----:B----4-:R0:W-:Y:S01]  /*3480*/  STSM.16.M88.4 [R22], R12 ;  /* 0x0000000c16007844 */ /* 0x0101e20000000200 */
[----:B------:R-:W-:Y:S02]  /*3490*/  IADD3 R4, PT, PT, R23, UR22, R4 ;  /* 0x0000001617047c10 */ /* 0x000fe4000fffe004 */
[C---:B------:R-:W-:Y:S01]  /*34a0*/  ISETP.LT.AND P1, PT, R11.reuse, UR11, !P0 ;  /* 0x0000000b0b007c0c */ /* 0x040fe2000c721270 */
[----:B------:R-:W-:Y:S01]  /*34b0*/  BAR.SYNC.DEFER_BLOCKING 0x0 ;  /* 0x0000000000007b1d */ /* 0x000fe20000010000 */
[----:B---3--:R-:W-:Y:S01]  /*34c0*/  IMAD R11, R11, UR5, RZ ;  /* 0x000000050b0b7c24 */ /* 0x008fe2000f8e02ff */
[----:B------:R-:W-:Y:S02]  /*34d0*/  IADD3 R9, P2, PT, R2, UR8, RZ ;  /* 0x0000000802097c10 */ /* 0x000fe4000ff5e0ff */
[----:B------:R-:W-:Y:S02]  /*34e0*/  LEA.HI R23, R0, 0xe, RZ, 0x1a ;  /* 0x0000000e00177811 */ /* 0x000fe400078fd0ff */
[----:B------:R-:W-:-:S02]  /*34f0*/  LEA.HI.X.SX32 R2, R2, UR9, 0x1, P2 ;  /* 0x0000000902027c11 */ /* 0x000fc400090f0eff */
[C-C-:B------:R-:W-:Y:S02]  /*3500*/  LOP3.LUT R0, R20.reuse, 0x1c, R3.reuse, 0xfe, !PT ;  /* 0x0000001c14007812 */ /* 0x140fe400078efe03 */
[C-C-:B------:R-:W-:Y:S02]  /*3510*/  LOP3.LUT R8, R20.reuse, 0x1a, R3.reuse, 0xfe, !PT ;  /* 0x0000001a14087812 */ /* 0x140fe400078efe03 */
[C-C-:B0-----:R-:W-:Y:S02]  /*3520*/  LOP3.LUT R13, R20.reuse, 0x2, R3.reuse, 0xfe, !PT ;  /* 0x00000002140d7812 */ /* 0x141fe400078efe03 */
[C-C-:B------:R-:W-:Y:S02]  /*3530*/  LOP3.LUT R22, R20.reuse, 0x16, R3.reuse, 0xfe, !PT ;  /* 0x0000001614167812 */ /* 0x140fe400078efe03 */
[----:B------:R-:W-:Y:S02]  /*3540*/  IADD3 R10, P2, PT, R11, R9, RZ ;  /* 0x000000090b0a7210 */ /* 0x000fe40007f5e0ff */
[----:B------:R-:W-:-:S02]  /*3550*/  LOP3.LUT R18, R20, 0x8, R3, 0xfe, !PT ;  /* 0x0000000814127812 */ /* 0x000fc400078efe03 */
[C-C-:B------:R-:W-:Y:S02]  /*3560*/  LOP3.LUT R17, R20.reuse, 0x6, R3.reuse, 0xfe, !PT ;  /* 0x0000000614117812 */ /* 0x140fe400078efe03 */
[C---:B------:R-:W-:Y:S01]  /*3570*/  LOP3.LUT R3, R20.reuse, 0x4, R3, 0xfe, !PT ;  /* 0x0000000414037812 */ /* 0x040fe200078efe03 */
[----:B------:R-:W-:Y:S01]  /*3580*/  IMAD.IADD R20, R20, 0x1, R23 ;  /* 0x0000000114147824 */ /* 0x000fe200078e0217 */
[----:B------:R-:W0:Y:S01]  /*3590*/  LDSM.16.M88.4 R4, [R4] ;  /* 0x000000000404783b */ /* 0x000e220000000200 */
[C---:B------:R-:W-:Y:S01]  /*35a0*/  ISETP.LT.AND P4, PT, R13.reuse, UR11, !P0 ;  /* 0x0000000b0d007c0c */ /* 0x040fe2000c781270 */
[----:B------:R-:W-:Y:S01]  /*35b0*/  IMAD R13, R13, UR5, RZ ;  /* 0x000000050d0d7c24 */ /* 0x000fe2000f8e02ff */
[----:B------:R-:W-:Y:S02]  /*35c0*/  LEA.HI.X.SX32 R11, R11, R2, 0x1, P2 ;  /* 0x000000020b0b7211 */ /* 0x000fe400010f0eff */
[C---:B------:R-:W-:Y:S01]  /*35d0*/  ISETP.LT.AND P2, PT, R3.reuse, UR11, !P0 ;  /* 0x0000000b03007c0c */ /* 0x040fe2000c741270 */
[----:B------:R-:W-:Y:S01]  /*35e0*/  IMAD R3, R3, UR5, RZ ;  /* 0x0000000503037c24 */ /* 0x000fe2000f8e02ff */
[----:B------:R-:W-:-:S04]  /*35f0*/  IADD3 R12, P3, PT, R13, R9, RZ ;  /* 0x000000090d0c7210 */ /* 0x000fc80007f7e0ff */
[----:B------:R-:W-:Y:S02]  /*3600*/  IADD3 R14, P6, PT, R3, R9, RZ ;  /* 0x00000009030e7210 */ /* 0x000fe40007fde0ff */
[-C--:B------:R-:W-:Y:S02]  /*3610*/  LEA.HI.X.SX32 R13, R13, R2.reuse, 0x1, P3 ;  /* 0x000000020d0d7211 */ /* 0x080fe400018f0eff */
[----:B------:R-:W-:Y:S01]  /*3620*/  LEA.HI.X.SX32 R15, R3, R2, 0x1, P6 ;  /* 0x00000002030f7211 */ /* 0x000fe200030f0eff */
[----:B------:R-:W-:Y:S01]  /*3630*/  IMAD R3, R25, UR5, RZ ;  /* 0x0000000519037c24 */ /* 0x000fe2000f8e02ff */
[C---:B------:R-:W-:Y:S01]  /*3640*/  ISETP.LT.AND P3, PT, R18.reuse, UR11, !P0 ;  /* 0x0000000b12007c0c */ /* 0x040fe2000c761270 */
[----:B------:R-:W-:Y:S01]  /*3650*/  IMAD R18, R18, UR5, RZ ;  /* 0x0000000512127c24 */ /* 0x000fe2000f8e02ff */
[C---:B0-----:R-:W-:Y:S02]  /*3660*/  PRMT R19, R4.reuse, 0x7770, RZ ;  /* 0x0000777004137816 */ /* 0x041fe400000000ff */
[----:B------:R-:W-:-:S02]  /*3670*/  PRMT R23, R4, 0x7771, RZ ;  /* 0x0000777104177816 */ /* 0x000fc400000000ff */
[----:B------:R-:W-:Y:S01]  /*3680*/  PRMT R27, R5, 0x7771, RZ ;  /* 0x00007771051b7816 */ /* 0x000fe200000000ff */
[----:B------:R0:W-:Y:S01]  /*3690*/  @P1 STG.E.U8 desc[UR20][R10.64], R19 ;  /* 0x000000130a001986 */ /* 0x0001e2000c101114 */
[----:B------:R-:W-:Y:S02]  /*36a0*/  ISETP.LT.AND P1, PT, R25, UR11, !P0 ;  /* 0x0000000b19007c0c */ /* 0x000fe4000c721270 */
[----:B------:R-:W-:Y:S01]  /*36b0*/  PRMT R25, R5, 0x7770, RZ ;  /* 0x0000777005197816 */ /* 0x000fe200000000ff */
[----:B------:R1:W-:Y:S01]  /*36c0*/  @P4 STG.E.U8 desc[UR20][R12.64], R23 ;  /* 0x000000170c004986 */ /* 0x0003e2000c101114 */
[C---:B------:R-:W-:Y:S01]  /*36d0*/  ISETP.LT.AND P4, PT, R17.reuse, UR11, !P0 ;  /* 0x0000000b11007c0c */ /* 0x040fe2000c781270 */
[----:B------:R-:W-:-:S05]  /*36e0*/  IMAD R17, R17, UR5, RZ ;  /* 0x0000000511117c24 */ /* 0x000fca000f8e02ff */
[CC--:B------:R-:W-:Y:S02]  /*36f0*/  IADD3 R16, P5, PT, R17.reuse, R9.reuse, RZ ;  /* 0x0000000911107210 */ /* 0x0c0fe40007fbe0ff */
[----:B0-----:R-:W-:Y:S02]  /*3700*/  PRMT R19, R4, 0x7772, RZ ;  /* 0x0000777204137816 */ /* 0x001fe400000000ff */
[-C--:B------:R-:W-:Y:S02]  /*3710*/  IADD3 R10, P6, PT, R18, R9.reuse, RZ ;  /* 0x00000009120a7210 */ /* 0x080fe40007fde0ff */
[----:B------:R-:W-:Y:S01]  /*3720*/  LEA.HI.X.SX32 R17, R17, R2, 0x1, P5 ;  /* 0x0000000211117211 */ /* 0x000fe200028f0eff */
[----:B------:R0:W-:Y:S01]  /*3730*/  @P2 STG.E.U8 desc[UR20][R14.64], R19 ;  /* 0x000000130e002986 */ /* 0x0001e2000c101114 */
[----:B-1----:R-:W-:Y:S02]  /*3740*/  IADD3 R12, P2, PT, R3, R9, RZ ;  /* 0x00000009030c7210 */ /* 0x002fe40007f5e0ff */
[----:B------:R-:W-:-:S02]  /*3750*/  PRMT R23, R4, 0x7773, RZ ;  /* 0x0000777304177816 */ /* 0x000fc400000000ff */
[-C--:B------:R-:W-:Y:S01]  /*3760*/  LEA.HI.X.SX32 R13, R3, R2.reuse, 0x1, P2 ;  /* 0x00000002030d7211 */ /* 0x080fe200010f0eff */
[C---:B------:R-:W-:Y:S01]  /*3770*/  IMAD R3, R30.reuse, UR5, RZ ;  /* 0x000000051e037c24 */ /* 0x040fe2000f8e02ff */
[----:B------:R-:W-:Y:S01]  /*3780*/  ISETP.LT.AND P2, PT, R30, UR11, !P0 ;  /* 0x0000000b1e007c0c */ /* 0x000fe2000c741270 */
[----:B------:R1:W-:Y:S01]  /*3790*/  @P4 STG.E.U8 desc[UR20][R16.64], R23 ;  /* 0x0000001710004986 */ /* 0x0003e2000c101114 */
[----:B------:R-:W-:Y:S01]  /*37a0*/  LEA.HI.X.SX32 R11, R18, R2, 0x1, P6 ;  /* 0x00000002120b7211 */ /* 0x000fe200030f0eff */
[----:B------:R-:W-:Y:S01]  /*37b0*/  IMAD R18, R29, UR5, RZ ;  /* 0x000000051d127c24 */ /* 0x000fe2000f8e02ff */
[----:B------:R-:W-:Y:S01]  /*37c0*/  ISETP.LT.AND P4, PT, R28, UR11, !P0 ;  /* 0x0000000b1c007c0c */ /* 0x000fe2000c781270 */
[----:B0-----:R-:W-:Y:S01]  /*37d0*/  IMAD R19, R0, UR5, RZ ;  /* 0x0000000500137c24 */ /* 0x001fe2000f8e02ff */
[----:B------:R-:W-:Y:S01]  /*37e0*/  IADD3 R14, P5, PT, R3, R9, RZ ;  /* 0x00000009030e7210 */ /* 0x000fe20007fbe0ff */
[----:B------:R0:W-:Y:S01]  /*37f0*/  @P3 STG.E.U8 desc[UR20][R10.64], R25 ;  /* 0x000000190a003986 */ /* 0x0001e2000c101114 */
[----:B------:R-:W-:-:S02]  /*3800*/  ISETP.LT.AND P3, PT, R20, UR11, !P0 ;  /* 0x0000000b14007c0c */ /* 0x000fc4000c761270 */
[----:B------:R-:W-:Y:S01]  /*3810*/  LEA.HI.X.SX32 R15, R3, R2, 0x1, P5 ;  /* 0x00000002030f7211 */ /* 0x000fe200028f0eff */
[----:B------:R2:W-:Y:S01]  /*3820*/  @P1 STG.E.U8 desc[UR20][R12.64], R27 ;  /* 0x0000001b0c001986 */ /* 0x0005e2000c101114 */
[----:B------:R-:W-:Y:S01]  /*3830*/  ISETP.LT.AND P1, PT, R29, UR11, !P0 ;  /* 0x0000000b1d007c0c */ /* 0x000fe2000c721270 */
[----:B-1----:R-:W-:Y:S01]  /*3840*/  IMAD R16, R20, UR5, RZ ;  /* 0x0000000514107c24 */ /* 0x002fe2000f8e02ff */
[C---:B------:R-:W-:Y:S01]  /*3850*/  PRMT R17, R5.reuse, 0x7772, RZ ;  /* 0x0000777205117816 */ /* 0x040fe200000000ff */
[----:B------:R-:W-:Y:S01]  /*3860*/  IMAD R3, R28, UR5, RZ ;  /* 0x000000051c037c24 */ /* 0x000fe2000f8e02ff */
[----:B------:R-:W-:Y:S01]  /*3870*/  PRMT R23, R5, 0x7773, RZ ;  /* 0x0000777305177816 */ /* 0x000fe200000000ff */
[----:B------:R-:W-:Y:S01]  /*3880*/  IMAD R20, R21, UR5, RZ ;  /* 0x0000000515147c24 */ /* 0x000fe2000f8e02ff */
[-C--:B0-----:R-:W-:Y:S01]  /*3890*/  IADD3 R10, P6, PT, R16, R9.reuse, RZ ;  /* 0x00000009100a7210 */ /* 0x081fe20007fde0ff */
[----:B------:R0:W-:Y:S01]  /*38a0*/  @P2 STG.E.U8 desc[UR20][R14.64], R17 ;  /* 0x000000110e002986 */ /* 0x0001e2000c101114 */
[----:B------:R-:W-:-:S02]  /*38b0*/  IADD3 R4, P2, PT, R3, R9, RZ ;  /* 0x0000000903047210 */ /* 0x000fc40007f5e0ff */
[----:B--2---:R-:W-:Y:S02]  /*38c0*/  IADD3 R12, P5, PT, R18, R9, RZ ;  /* 0x00000009120c7210 */ /* 0x004fe40007fbe0ff */
[-C--:B------:R-:W-:Y:S02]  /*38d0*/  LEA.HI.X.SX32 R11, R16, R2.reuse, 0x1, P6 ;  /* 0x00000002100b7211 */ /* 0x080fe400030f0eff */
[-C--:B------:R-:W-:Y:S01]  /*38e0*/  LEA.HI.X.SX32 R13, R18, R2.reuse, 0x1, P5 ;  /* 0x00000002120d7211 */ /* 0x080fe200028f0eff */
[----:B------:R-:W-:Y:S01]  /*38f0*/  IMAD R18, R8, UR5, RZ ;  /* 0x0000000508127c24 */ /* 0x000fe2000f8e02ff */
[----:B------:R-:W-:Y:S01]  /*3900*/  PRMT R25, R6, 0x7770, RZ ;  /* 0x0000777006197816 */ /* 0x000fe200000000ff */
[----:B------:R1:W-:Y:S01]  /*3910*/  @P3 STG.E.U8 desc[UR20][R10.64], R23 ;  /* 0x000000170a003986 */ /* 0x0003e2000c101114 */
[----:B------:R-:W-:Y:S01]  /*3920*/  LEA.HI.X.SX32 R5, R3, R2, 0x1, P2 ;  /* 0x0000000203057211 */ /* 0x000fe200010f0eff */
[----:B0-----:R-:W-:Y:S01]  /*3930*/  IMAD R15, R22, UR5, RZ ;  /* 0x00000005160f7c24 */ /* 0x001fe2000f8e02ff */
[----:B------:R-:W-:Y:S01]  /*3940*/  PRMT R27, R6, 0x7771, RZ ;  /* 0x00007771061b7816 */ /* 0x000fe200000000ff */
[----:B------:R0:W-:Y:S01]  /*3950*/  @P1 STG.E.U8 desc[UR20][R12.64], R25 ;  /* 0x000000190c001986 */ /* 0x0001e2000c101114 */
[----:B------:R-:W-:Y:S01]  /*3960*/  IMAD R17, R24, UR5, RZ ;  /* 0x0000000518117c24 */ /* 0x000fe2000f8e02ff */
[C---:B------:R-:W-:Y:S01]  /*3970*/  ISETP.LT.AND P5, PT, R26.reuse, UR11, !P0 ;  /* 0x0000000b1a007c0c */ /* 0x040fe2000c7a1270 */
[----:B------:R-:W-:Y:S01]  /*3980*/  IMAD R3, R26, UR5, RZ ;  /* 0x000000051a037c24 */ /* 0x000fe2000f8e02ff */
[----:B------:R2:W-:Y:S01]  /*3990*/  @P4 STG.E.U8 desc[UR20][R4.64], R27 ;  /* 0x0000001b04004986 */ /* 0x0005e2000c101114 */
[----:B------:R-:W-:-:S02]  /*39a0*/  ISETP.LT.AND P4, PT, R22, UR11, !P0 ;  /* 0x0000000b16007c0c */ /* 0x000fc4000c781270 */
[----:B------:R-:W-:Y:S02]  /*39b0*/  ISETP.LT.AND P3, PT, R24, UR11, !P0 ;  /* 0x0000000b18007c0c */ /* 0x000fe4000c761270 */
[-C--:B-1----:R-:W-:Y:S02]  /*39c0*/  IADD3 R10, P6, PT, R3, R9.reuse, RZ ;  /* 0x00000009030a7210 */ /* 0x082fe40007fde0ff */
[----:B------:R-:W-:Y:S02]  /*39d0*/  PRMT R23, R7, 0x7771, RZ ;  /* 0x0000777107177816 */ /* 0x000fe400000000ff */
[-C--:B0-----:R-:W-:Y:S02]  /*39e0*/  IADD3 R12, P2, PT, R17, R9.reuse, RZ ;  /* 0x00000009110c7210 */ /* 0x081fe40007f5e0ff */
[----:B------:R-:W-:Y:S02]  /*39f0*/  LEA.HI.X.SX32 R11, R3, R2, 0x1, P6 ;  /* 0x00000002030b7211 */ /* 0x000fe400030f0eff */
[----:B--2---:R-:W-:-:S02]  /*3a00*/  IADD3 R4, P1, PT, R15, R9, RZ ;  /* 0x000000090f047210 */ /* 0x004fc40007f3e0ff */
[-C--:B------:R-:W-:Y:S02]  /*3a10*/  LEA.HI.X.SX32 R13, R17, R2.reuse, 0x1, P2 ;  /* 0x00000002110d7211 */ /* 0x080fe400010f0eff */
[-C--:B------:R-:W-:Y:S02]  /*3a20*/  LEA.HI.X.SX32 R5, R15, R2.reuse, 0x1, P1 ;  /* 0x000000020f057211 */ /* 0x080fe400008f0eff */
[CC--:B------:R-:W-:Y:S02]  /*3a30*/  IADD3 R16, P1, PT, R19.reuse, R9.reuse, RZ ;  /* 0x0000000913107210 */ /* 0x0c0fe40007f3e0ff */
[----:B------:R-:W-:Y:S02]  /*3a40*/  ISETP.LT.AND P2, PT, R8, UR11, !P0 ;  /* 0x0000000b08007c0c */ /* 0x000fe4000c741270 */
[----:B------:R-:W-:Y:S02]  /*3a50*/  LEA.HI.X.SX32 R17, R19, R2, 0x1, P1 ;  /* 0x0000000213117211 */ /* 0x000fe400008f0eff */
[----:B------:R-:W-:-:S02]  /*3a60*/  IADD3 R14, P6, PT, R18, R9, RZ ;  /* 0x00000009120e7210 */ /* 0x000fc40007fde0ff */
[----:B------:R-:W-:Y:S02]  /*3a70*/  ISETP.LT.AND P1, PT, R0, UR11, !P0 ;  /* 0x0000000b00007c0c */ /* 0x000fe4000c721270 */
[----:B------:R-:W-:Y:S02]  /*3a80*/  ISETP.LT.AND P0, PT, R21, UR11, !P0 ;  /* 0x0000000b15007c0c */ /* 0x000fe4000c701270 */
[----:B------:R-:W-:Y:S02]  /*3a90*/  LEA.HI.X.SX32 R15, R18, R2, 0x1, P6 ;  /* 0x00000002120f7211 */ /* 0x000fe400030f0eff */
[----:B------:R-:W-:Y:S02]  /*3aa0*/  PRMT R3, R6, 0x7772, RZ ;  /* 0x0000777206037816 */ /* 0x000fe400000000ff */
[----:B------:R-:W-:Y:S02]  /*3ab0*/  IADD3 R8, P6, PT, R20, R9, RZ ;  /* 0x0000000914087210 */ /* 0x000fe40007fde0ff */
[----:B------:R-:W-:Y:S01]  /*3ac0*/  PRMT R19, R6, 0x7773, RZ ;  /* 0x0000777306137816 */ /* 0x000fe200000000ff */
[----:B------:R0:W-:Y:S01]  /*3ad0*/  @P5 STG.E.U8 desc[UR20][R10.64], R3 ;  /* 0x000000030a005986 */ /* 0x0001e2000c101114 */
[----:B------:R-:W-:-:S02]  /*3ae0*/  PRMT R21, R7, 0x7770, RZ ;  /* 0x0000777007157816 */ /* 0x000fc400000000ff */
[C---:B------:R-:W-:Y:S01]  /*3af0*/  PRMT R25, R7.reuse, 0x7772, RZ ;  /* 0x0000777207197816 */ /* 0x040fe200000000ff */
[----:B------:R0:W-:Y:S01]  /*3b00*/  @P4 STG.E.U8 desc[UR20][R4.64], R19 ;  /* 0x0000001304004986 */ /* 0x0001e2000c101114 */
[----:B------:R-:W-:Y:S02]  /*3b10*/  LEA.HI.X.SX32 R9, R20, R2, 0x1, P6 ;  /* 0x0000000214097211 */ /* 0x000fe400030f0eff */
[----:B------:R-:W-:Y:S01]  /*3b20*/  PRMT R7, R7, 0x7773, RZ ;  /* 0x0000777307077816 */ /* 0x000fe200000000ff */
[----:B------:R0:W-:Y:S04]  /*3b30*/  @P3 STG.E.U8 desc[UR20][R12.64], R21 ;  /* 0x000000150c003986 */ /* 0x0001e8000c101114 */
[----:B------:R0:W-:Y:S04]  /*3b40*/  @P2 STG.E.U8 desc[UR20][R14.64], R23 ;  /* 0x000000170e002986 */ /* 0x0001e8000c101114 */
[----:B------:R0:W-:Y:S04]  /*3b50*/  @P1 STG.E.U8 desc[UR20][R16.64], R25 ;  /* 0x0000001910001986 */ /* 0x0001e8000c101114 */
[----:B------:R0:W-:Y:S01]  /*3b60*/  @P0 STG.E.U8 desc[UR20][R8.64], R7 ;  /* 0x0000000708000986 */ /* 0x0001e2000c101114 */
[----:B------:R-:W-:Y:S06]  /*3b70*/  BAR.SYNC.DEFER_BLOCKING 0x0 ;  /* 0x0000000000007b1d */ /* 0x000fec0000010000 */
[----:B------:R-:W-:Y:S05]  /*3b80*/  BRA.U UP0, `(.L_x_13) ;  /* 0x00000001009c7547 */ /* 0x000fea000b800000 */
[----:B------:R-:W1:Y:S01]  /*3b90*/  S2UR UR5, SR_CgaCtaId ;  /* 0x00000000000579c3 */ /* 0x000e620000008800 */
[----:B------:R-:W-:Y:S01]  /*3ba0*/  NOP ;  /* 0x0000000000007918 */ /* 0x000fe20000000000 */
[----:B------:R-:W-:Y:S01]  /*3bb0*/  UMOV UR4, 0x50 ;  /* 0x0000005000047882 */ /* 0x000fe20000000000 */
[----:B------:R-:W-:Y:S02]  /*3bc0*/  IMAD.U32 R0, RZ, RZ, UR23 ;  /* 0x00000017ff007e24 */ /* 0x000fe4000f8e00ff */
[----:B0-----:R-:W-:-:S03]  /*3bd0*/  IMAD.MOV.U32 R3, RZ, RZ, 0x1 ;  /* 0x00000001ff037424 */ /* 0x001fc600078e00ff */
[----:B------:R-:W-:-:S04]  /*3be0*/  LOP3.LUT R0, R0, 0xffff, RZ, 0xc0, !PT ;  /* 0x0000ffff00007812 */ /* 0x000fc800078ec0ff */
[----:B------:R-:W-:-:S05]  /*3bf0*/  SHF.R.U32.HI R0, RZ, 0x5, R0 ;  /* 0x00000005ff007819 */ /* 0x000fca0000011600 */
[----:B------:R-:W-:Y:S01]  /*3c00*/  VIADD R2, R0, 0x10 ;  /* 0x0000001000027836 */ /* 0x000fe20000000000 */
[----:B------:R-:W-:Y:S01]  /*3c10*/  SHF.L.U32 R0, R3, R0, RZ ;  /* 0x0000000003007219 */ /* 0x000fe200000006ff */
[----:B-1----:R-:W-:-:S03]  /*3c20*/  ULEA UR6, UR5, UR4, 0x18 ;  /* 0x0000000405067291 */ /* 0x002fc6000f8ec0ff */
[----:B------:R-:W-:-:S04]  /*3c30*/  SHF.L.U32 R3, R3, R2, RZ ;  /* 0x0000000203037219 */ /* 0x000fc800000006ff */
[----:B------:R-:W-:Y:S02]  /*3c40*/  LOP3.LUT R0, R3, R0, RZ, 0xfc, !PT ;  /* 0x0000000003007212 */ /* 0x000fe400078efcff */
[----:B------:R-:W0:Y:S02]  /*3c50*/  LDS R5, [UR6] ;  /* 0x00000006ff057984 */ /* 0x000e240008000800 */
[C---:B------:R-:W-:Y:S02]  /*3c60*/  LOP3.LUT R2, R0.reuse, 0xffff, RZ, 0xc0, !PT ;  /* 0x0000ffff00027812 */ /* 0x040fe400078ec0ff */
[----:B0-----:R-:W-:-:S04]  /*3c70*/  LOP3.LUT R3, R0, 0xffff, R5, 0x80, !PT ;  /* 0x0000ffff00037812 */ /* 0x001fc800078e8005 */
[----:B------:R-:W-:-:S13]  /*3c80*/  ISETP.NE.AND P0, PT, R3, R2, PT ;  /* 0x000000020300720c */ /* 0x000fda0003f05270 */
[----:B------:R-:W-:Y:S05]  /*3c90*/  @P0 BRA `(.L_x_14) ;  /* 0x0000000000500947 */ /* 0x000fea0003800000 */
[----:B------:R-:W-:Y:S02]  /*3ca0*/  SHF.R.U32.HI R5, RZ, 0x10, R5 ;  /* 0x00000010ff057819 */ /* 0x000fe40000011605 */
[----:B------:R-:W-:-:S04]  /*3cb0*/  SHF.R.U32.HI R2, RZ, 0x10, R0 ;  /* 0x00000010ff027819 */ /* 0x000fc80000011600 */
[----:B------:R-:W-:-:S04]  /*3cc0*/  LOP3.LUT R5, R5, R2, RZ, 0xc0, !PT ;  /* 0x0000000205057212 */ /* 0x000fc800078ec0ff */
[----:B------:R-:W-:-:S13]  /*3cd0*/  ISETP.NE.AND P0, PT, R5, R2, PT ;  /* 0x000000020500720c */ /* 0x000fda0003f05270 */
[----:B------:R-:W-:Y:S05]  /*3ce0*/  @P0 BRA `(.L_x_15) ;  /* 0x0000000000300947 */ /* 0x000fea0003800000 */
[----:B------:R-:W-:Y:S01]  /*3cf0*/  R2UR UR4, R0 ;  /* 0x00000000000472ca */ /* 0x000fe200000e0000 */
[----:B------:R-:W-:Y:S01]  /*3d00*/  VOTEU.ANY UR5, UPT, PT ;  /* 0x0000000000057886 */ /* 0x000fe200038e0100 */
[----:B------:R-:W0:Y:S01]  /*3d10*/  S2R R0, SR_LANEID ;  /* 0x0000000000007919 */ /* 0x000e220000000000 */
[----:B------:R-:W-:-:S10]  /*3d20*/  UFLO.U32 UR5, UR5 ;  /* 0x00000005000572bd */ /* 0x000fd400080e0000 */
[----:B------:R-:W-:-:S06]  /*3d30*/  ULOP3.LUT UR4, URZ, UR4, URZ, 0x33, !UPT ;  /* 0x00000004ff047292 */ /* 0x000fcc000f8e33ff */
[----:B------:R-:W-:-:S04]  /*3d40*/  IMAD.U32 R2, RZ, RZ, UR4 ;  /* 0x00000004ff027e24 */ /* 0x000fc8000f8e00ff */
[----:B------:R-:W1:Y:S02]  /*3d50*/  REDUX UR7, R2 ;  /* 0x00000000020773c4 */ /* 0x000e640000000000 */
[----:B------:R2:W-:Y:S01]  /*3d60*/  UTCATOMSWS.AND URZ, UR4 ;  /* 0x0000000400ff79e3 */ /* 0x0005e20008000000 */
[----:B0-----:R-:W-:Y:S01]  /*3d70*/  ISETP.EQ.U32.AND P0, PT, R0, UR5, PT ;  /* 0x0000000500007c0c */ /* 0x001fe2000bf02070 */
[----:B-1----:R-:W-:-:S12]  /*3d80*/  IMAD.U32 R0, RZ, RZ, UR7 ;  /* 0x00000007ff007e24 */ /* 0x002fd8000f8e00ff */
[----:B------:R2:W-:Y:S01]  /*3d90*/  @P0 ATOMS.AND RZ, [UR6], R0 ;  /* 0x00000000ffff098c */ /* 0x0005e2000a800006 */
[----:B------:R-:W-:Y:S05]  /*3da0*/  BRA `(.L_x_13) ;  /* 0x0000000000147947 */ /* 0x000fea0003800000 */
.L_x_15:
[----:B------:R-:W-:-:S07]  /*3db0*/  MOV R2, 0x3dd0 ;  /* 0x00003dd000027802 */ /* 0x000fce0000000f00 */
[----:B------:R-:W-:Y:S05]  /*3dc0*/  CALL.REL.NOINC `($__internal_0_$__cuda_sm10x_tcgen05_guardrail_trap_col_being_dealloced_not_returned_by_alloc) ;  /* 0x00000000002c7944 */ /* 0x000fea0003c00000 */
[----:B------:R-:W-:Y:S05]  /*3dd0*/  BRA `(.L_x_13) ;  /* 0x0000000000087947 */ /* 0x000fea0003800000 */
.L_x_14:
[----:B------:R-:W-:-:S07]  /*3de0*/  MOV R2, 0x3e00 ;  /* 0x00003e0000027802 */ /* 0x000fce0000000f00 */
[----:B------:R-:W-:Y:S05]  /*3df0*/  CALL.REL.NOINC `($__internal_2_$__cuda_sm10x_tcgen05_guardrail_trap_unallocated_columns_being_dealloced) ;  /* 0x0000000000387944 */ /* 0x000fea0003c00000 */
.L_x_13:
[----:B------:R-:W-:Y:S01]  /*3e00*/  NOP ;  /* 0x0000000000007918 */ /* 0x000fe20000000000 */
[----:B--2---:R-:W-:Y:S05]  /*3e10*/  EXIT ;  /* 0x000000000000794d */ /* 0x004fea0003800000 */
.L_x_8:
[----:B------:R-:W0:Y:S02]  /*3e20*/  SYNCS.PHASECHK.TRANS64.TRYWAIT P6, [UR13], R60 ;  /* 0x0000003cff0075a7 */ /* 0x000e2400080c110d */
[----:B0-----:R-:W-:Y:S05]  /*3e30*/  @!P6 BRA `(.L_x_8) ;  /* 0xfffffffc00f8e947 */ /* 0x001fea000383ffff */
[----:B------:R-:W-:Y:S05]  /*3e40*/  BRA `(.L_x_16) ;  /* 0xffffffe800547947 */ /* 0x000fea000383ffff */
.L_x_12:
[----:B------:R-:W1:Y:S02]  /*3e50*/  SYNCS.PHASECHK.TRANS64.TRYWAIT P0, [UR13], R5 ;  /* 0x00000005ff0075a7 */ /* 0x000e64000800110d */
[----:B-1----:R-:W-:Y:S05]  /*3e60*/  @!P0 BRA `(.L_x_12) ;  /* 0xfffffffc00f88947 */ /* 0x002fea000383ffff */
[----:B------:R-:W-:Y:S05]  /*3e70*/  BRA `(.L_x_11) ;  /* 0xfffffff0003c7947 */ /* 0x000fea000383ffff */
        .weak           $__internal_0_$__cuda_sm10x_tcgen05_guardrail_trap_col_being_dealloced_not_returned_by_alloc
        .type           $__internal_0_$__cuda_sm10x_tcgen05_guardrail_trap_col_being_dealloced_not_returned_by_alloc,@function
        .size           $__internal_0_$__cuda_sm10x_tcgen05_guardrail_trap_col_being_dealloced_not_returned_by_alloc,($__internal_1_$__cuda_sm10x_tcgen05_guardrail_trap_phase_invalid_during_alloc - $__internal_0_$__cuda_sm10x_tcgen05_guardrail_trap_col_being_dealloced_not_returned_by_alloc)
$__internal_0_$__cuda_sm10x_tcgen05_guardrail_trap_col_being_dealloced_not_returned_by_alloc:
[----:B------:R-:W-:Y:S05]  /*3e80*/  BPT.TRAP 0x1 ;  /* 0x000000040000795c */ /* 0x000fea0000300000 */
[----:B------:R-:W-:-:S04]  /*3e90*/  IMAD.MOV.U32 R3, RZ, RZ, 0x0 ;  /* 0x00000000ff037424 */ /* 0x000fc800078e00ff */
[----:B------:R-:W-:Y:S05]  /*3ea0*/  RET.REL.NODEC R2 `(matmul_kernel) ;  /* 0xffffffc002547950 */ /* 0x000fea0003c3ffff */
        .weak           $__internal_1_$__cuda_sm10x_tcgen05_guardrail_trap_phase_invalid_during_alloc
        .type           $__internal_1_$__cuda_sm10x_tcgen05_guardrail_trap_phase_invalid_during_alloc,@function
        .size           $__internal_1_$__cuda_sm10x_tcgen05_guardrail_trap_phase_invalid_during_alloc,($__internal_2_$__cuda_sm10x_tcgen05_guardrail_trap_unallocated_columns_being_dealloced - $__internal_1_$__cuda_sm10x_tcgen05_guardrail_trap_phase_invalid_during_alloc)
$__internal_1_$__cuda_sm10x_tcgen05_guardrail_trap_phase_invalid_during_alloc:
[----:B------:R-:W-:Y:S05]  /*3eb0*/  BPT.TRAP 0x1 ;  /* 0x000000040000795c */ /* 0x000fea0000300000 */
[----:B------:R-:W-:-:S04]  /*3ec0*/  IMAD.MOV.U32 R3, RZ, RZ, 0x0 ;  /* 0x00000000ff037424 */ /* 0x000fc800078e00ff */
[----:B------:R-:W-:Y:S05]  /*3ed0*/  RET.REL.NODEC R2 `(matmul_kernel) ;  /* 0xffffffc002487950 */ /* 0x000fea0003c3ffff */
        .weak           $__internal_2_$__cuda_sm10x_tcgen05_guardrail_trap_unallocated_columns_being_dealloced
        .type           $__internal_2_$__cuda_sm10x_tcgen05_guardrail_trap_unallocated_columns_being_dealloced,@function
        .size           $__internal_2_$__cuda_sm10x_tcgen05_guardrail_trap_unallocated_columns_being_dealloced,(.L_x_20 - $__internal_2_$__cuda_sm10x_tcgen05_guardrail_trap_unallocated_columns_being_dealloced)
$__internal_2_$__cuda_sm10x_tcgen05_guardrail_trap_unallocated_columns_being_dealloced:
[----:B------:R-:W-:Y:S05]  /*3ee0*/  BPT.TRAP 0x1 ;  /* 0x000000040000795c */ /* 0x000fea0000300000 */
[----:B------:R-:W-:-:S04]  /*3ef0*/  IMAD.MOV.U32 R3, RZ, RZ, 0x0 ;  /* 0x00000000ff037424 */ /* 0x000fc800078e00ff */
[----:B------:R-:W-:Y:S05]  /*3f00*/  RET.REL.NODEC R2 `(matmul_kernel) ;  /* 0xffffffc0023c7950 */ /* 0x000fea0003c3ffff */
.L_x_17:
[----:B------:R-:W-:-:S00]  /*3f10*/  BRA `(.L_x_17) ;  /* 0xfffffffc00fc7947 */ /* 0x000fc0000383ffff */
[----:B------:R-:W-:-:S00]  /*3f20*/  NOP ;  /* 0x0000000000007918 */ /* 0x000fc00000000000 */
        /* <DEDUP_REMOVED lines=13> */
.L_x_20:


//--------------------- .nv.shared.matmul_kernel  --------------------------
	.section	.nv.shared.matmul_kernel,"aw",@nobits
	.sectionflags	@""
	.align	16
	.zero		1024


//--------------------- .nv.shared.reserved.0     --------------------------
	.section	.nv.shared.reserved.0,"aw",@nobits
	.align	8
	.weak		__nv_reservedSMEM_offset_0_alias
	.size		__nv_reservedSMEM_offset_0_alias, 0, 64
	.other		__nv_reservedSMEM_offset_0_alias,@"STO_CUDA_RESERVED_SHARED STV_DEFAULT"
__nv_reservedSMEM_offset_0_alias:
	.zero		0
.nv.shared.reserved.0:
	.zero		64
	.weak		__nv_reservedSMEM_allocation_phase
	.type		__nv_reservedSMEM_allocation_phase,@object
	.size		__nv_reservedSMEM_allocation_phase,(.L_0 - __nv_reservedSMEM_allocation_phase)
__nv_reservedSMEM_allocation_phase:
	.zero		1
.L_0:
	.zero		7
	.weak		__nv_reservedSMEM_devtool_atexit_pc
	.type		__nv_reservedSMEM_devtool_atexit_pc,@object
	.size		__nv_reservedSMEM_devtool_atexit_pc,(__nv_reservedSMEM_allocation_mask - __nv_reservedSMEM_devtool_atexit_pc)
__nv_reservedSMEM_devtool_atexit_pc:
	.zero		8
	.weak		__nv_reservedSMEM_allocation_mask
	.type		__nv_reservedSMEM_allocation_mask,@object
	.size		__nv_reservedSMEM_allocation_mask,(.L_2 - __nv_reservedSMEM_allocation_mask)
__nv_reservedSMEM_allocation_mask:
	.zero		4
.L_2:


//--------------------- .nv.constant0.matmul_kernel --------------------------
	.section	.nv.constant0.matmul_kernel,"a",@progbits
	.sectionflags	@""
	.align	4
.nv.constant0.matmul_kernel:
	.zero		976


//--------------------- SYMBOLS --------------------------

	.type		.nv.reservedSmem.offset0,@object
	.size		.nv.reservedSmem.offset0,0x4
	.type		.nv.reservedSmem.cap,@object
	.size		.nv.reservedSmem.cap,0x4
